//
// Generated by NVIDIA NVVM Compiler
//
// Compiler Build ID: CL-36424714
// Cuda compilation tools, release 13.0, V13.0.88
// Based on NVVM 20.0.0
//

.version 9.0
.target sm_100
.address_size 64

	// .globl	_Z29matrixMultiplySharedNoPaddingPdS_S_i
// _ZZ29matrixMultiplySharedNoPaddingPdS_S_iE5tileA has been demoted
// _ZZ29matrixMultiplySharedNoPaddingPdS_S_iE5tileB has been demoted
// _ZZ26matrixMultiplySharedPaddedPdS_S_iE5tileA has been demoted
// _ZZ26matrixMultiplySharedPaddedPdS_S_iE5tileB has been demoted

.visible .entry _Z29matrixMultiplySharedNoPaddingPdS_S_i(
	.param .u64 .ptr .align 1 _Z29matrixMultiplySharedNoPaddingPdS_S_i_param_0,
	.param .u64 .ptr .align 1 _Z29matrixMultiplySharedNoPaddingPdS_S_i_param_1,
	.param .u64 .ptr .align 1 _Z29matrixMultiplySharedNoPaddingPdS_S_i_param_2,
	.param .u32 _Z29matrixMultiplySharedNoPaddingPdS_S_i_param_3
)
{
	.reg .pred 	%p<15>;
	.reg .b32 	%r<86>;
	.reg .b64 	%rd<13>;
	.reg .b64 	%fd<127>;
	// demoted variable
	.shared .align 8 .b8 _ZZ29matrixMultiplySharedNoPaddingPdS_S_iE5tileA[2048];
	// demoted variable
	.shared .align 8 .b8 _ZZ29matrixMultiplySharedNoPaddingPdS_S_iE5tileB[2048];
	ld.param.u64 	%rd3, [_Z29matrixMultiplySharedNoPaddingPdS_S_i_param_0];
	ld.param.u64 	%rd4, [_Z29matrixMultiplySharedNoPaddingPdS_S_i_param_1];
	ld.param.u64 	%rd5, [_Z29matrixMultiplySharedNoPaddingPdS_S_i_param_2];
	ld.param.u32 	%r36, [_Z29matrixMultiplySharedNoPaddingPdS_S_i_param_3];
	mov.u32 	%r1, %tid.x;
	mov.u32 	%r2, %tid.y;
	mov.u32 	%r37, %ctaid.x;
	mov.u32 	%r38, %ctaid.y;
	mov.u32 	%r3, %ntid.y;
	mad.lo.s32 	%r4, %r38, %r3, %r2;
	mov.u32 	%r5, %ntid.x;
	mad.lo.s32 	%r6, %r37, %r5, %r1;
	add.s32 	%r39, %r5, %r36;
	add.s32 	%r7, %r39, -1;
	setp.gt.u32 	%p1, %r5, %r7;
	mov.f64 	%fd125, 0d0000000000000000;
	@%p1 bra 	$L__BB0_20;
	shl.b32 	%r41, %r2, 7;
	mov.u32 	%r42, _ZZ29matrixMultiplySharedNoPaddingPdS_S_iE5tileA;
	add.s32 	%r8, %r42, %r41;
	mul.lo.s32 	%r9, %r36, %r6;
	shl.b32 	%r43, %r1, 3;
	mov.u32 	%r44, _ZZ29matrixMultiplySharedNoPaddingPdS_S_iE5tileB;
	add.s32 	%r10, %r44, %r43;
	and.b32  	%r11, %r5, 15;
	and.b32  	%r12, %r5, 7;
	and.b32  	%r13, %r5, 3;
	div.u32 	%r45, %r7, %r5;
	max.u32 	%r14, %r45, 1;
	cvta.to.global.u64 	%rd1, %rd3;
	cvta.to.global.u64 	%rd2, %rd4;
	mov.f64 	%fd125, 0d0000000000000000;
	mov.b32 	%r79, 0;
$L__BB0_2:
	mad.lo.s32 	%r16, %r79, %r5, %r1;
	mov.f64 	%fd116, 0d0000000000000000;
	max.s32 	%r46, %r4, %r16;
	setp.ge.s32 	%p2, %r46, %r36;
	@%p2 bra 	$L__BB0_4;
	mad.lo.s32 	%r47, %r16, %r36, %r4;
	mul.wide.s32 	%rd6, %r47, 8;
	add.s64 	%rd7, %rd1, %rd6;
	ld.global.f64 	%fd116, [%rd7];
$L__BB0_4:
	shl.b32 	%r48, %r1, 3;
	add.s32 	%r49, %r8, %r48;
	st.shared.f64 	[%r49], %fd116;
	mad.lo.s32 	%r17, %r79, %r3, %r2;
	mov.f64 	%fd117, 0d0000000000000000;
	max.s32 	%r50, %r6, %r17;
	setp.ge.s32 	%p3, %r50, %r36;
	@%p3 bra 	$L__BB0_6;
	add.s32 	%r51, %r17, %r9;
	mul.wide.s32 	%rd8, %r51, 8;
	add.s64 	%rd9, %rd2, %rd8;
	ld.global.f64 	%fd117, [%rd9];
$L__BB0_6:
	setp.lt.u32 	%p4, %r5, 16;
	shl.b32 	%r53, %r2, 7;
	mov.u32 	%r54, _ZZ29matrixMultiplySharedNoPaddingPdS_S_iE5tileB;
	add.s32 	%r55, %r54, %r53;
	add.s32 	%r57, %r55, %r48;
	st.shared.f64 	[%r57], %fd117;
	bar.sync 	0;
	mov.b32 	%r84, 0;
	@%p4 bra 	$L__BB0_9;
	mov.u32 	%r59, _ZZ29matrixMultiplySharedNoPaddingPdS_S_iE5tileA;
	add.s32 	%r60, %r53, %r59;
	add.s32 	%r81, %r60, 64;
	add.s32 	%r63, %r48, %r54;
	add.s32 	%r80, %r63, 1024;
	and.b32  	%r64, %r5, -16;
	neg.s32 	%r82, %r64;
$L__BB0_8:
	.pragma "nounroll";
	and.b32  	%r84, %r5, 2032;
	ld.shared.f64 	%fd26, [%r81+-64];
	ld.shared.f64 	%fd27, [%r80+-1024];
	fma.rn.f64 	%fd28, %fd26, %fd27, %fd125;
	ld.shared.f64 	%fd29, [%r81+-56];
	ld.shared.f64 	%fd30, [%r80+-896];
	fma.rn.f64 	%fd31, %fd29, %fd30, %fd28;
	ld.shared.f64 	%fd32, [%r81+-48];
	ld.shared.f64 	%fd33, [%r80+-768];
	fma.rn.f64 	%fd34, %fd32, %fd33, %fd31;
	ld.shared.f64 	%fd35, [%r81+-40];
	ld.shared.f64 	%fd36, [%r80+-640];
	fma.rn.f64 	%fd37, %fd35, %fd36, %fd34;
	ld.shared.f64 	%fd38, [%r81+-32];
	ld.shared.f64 	%fd39, [%r80+-512];
	fma.rn.f64 	%fd40, %fd38, %fd39, %fd37;
	ld.shared.f64 	%fd41, [%r81+-24];
	ld.shared.f64 	%fd42, [%r80+-384];
	fma.rn.f64 	%fd43, %fd41, %fd42, %fd40;
	ld.shared.f64 	%fd44, [%r81+-16];
	ld.shared.f64 	%fd45, [%r80+-256];
	fma.rn.f64 	%fd46, %fd44, %fd45, %fd43;
	ld.shared.f64 	%fd47, [%r81+-8];
	ld.shared.f64 	%fd48, [%r80+-128];
	fma.rn.f64 	%fd49, %fd47, %fd48, %fd46;
	ld.shared.f64 	%fd50, [%r81];
	ld.shared.f64 	%fd51, [%r80];
	fma.rn.f64 	%fd52, %fd50, %fd51, %fd49;
	ld.shared.f64 	%fd53, [%r81+8];
	ld.shared.f64 	%fd54, [%r80+128];
	fma.rn.f64 	%fd55, %fd53, %fd54, %fd52;
	ld.shared.f64 	%fd56, [%r81+16];
	ld.shared.f64 	%fd57, [%r80+256];
	fma.rn.f64 	%fd58, %fd56, %fd57, %fd55;
	ld.shared.f64 	%fd59, [%r81+24];
	ld.shared.f64 	%fd60, [%r80+384];
	fma.rn.f64 	%fd61, %fd59, %fd60, %fd58;
	ld.shared.f64 	%fd62, [%r81+32];
	ld.shared.f64 	%fd63, [%r80+512];
	fma.rn.f64 	%fd64, %fd62, %fd63, %fd61;
	ld.shared.f64 	%fd65, [%r81+40];
	ld.shared.f64 	%fd66, [%r80+640];
	fma.rn.f64 	%fd67, %fd65, %fd66, %fd64;
	ld.shared.f64 	%fd68, [%r81+48];
	ld.shared.f64 	%fd69, [%r80+768];
	fma.rn.f64 	%fd70, %fd68, %fd69, %fd67;
	ld.shared.f64 	%fd71, [%r81+56];
	ld.shared.f64 	%fd72, [%r80+896];
	fma.rn.f64 	%fd125, %fd71, %fd72, %fd70;
	add.s32 	%r82, %r82, 16;
	add.s32 	%r81, %r81, 128;
	add.s32 	%r80, %r80, 2048;
	setp.ne.s32 	%p5, %r82, 0;
	@%p5 bra 	$L__BB0_8;
$L__BB0_9:
	setp.eq.s32 	%p6, %r11, 0;
	@%p6 bra 	$L__BB0_19;
	add.s32 	%r65, %r11, -1;
	setp.lt.u32 	%p7, %r65, 7;
	@%p7 bra 	$L__BB0_12;
	shl.b32 	%r66, %r84, 3;
	add.s32 	%r67, %r8, %r66;
	ld.shared.f64 	%fd74, [%r67];
	shl.b32 	%r68, %r84, 7;
	add.s32 	%r69, %r10, %r68;
	ld.shared.f64 	%fd75, [%r69];
	fma.rn.f64 	%fd76, %fd74, %fd75, %fd125;
	ld.shared.f64 	%fd77, [%r67+8];
	ld.shared.f64 	%fd78, [%r69+128];
	fma.rn.f64 	%fd79, %fd77, %fd78, %fd76;
	ld.shared.f64 	%fd80, [%r67+16];
	ld.shared.f64 	%fd81, [%r69+256];
	fma.rn.f64 	%fd82, %fd80, %fd81, %fd79;
	ld.shared.f64 	%fd83, [%r67+24];
	ld.shared.f64 	%fd84, [%r69+384];
	fma.rn.f64 	%fd85, %fd83, %fd84, %fd82;
	ld.shared.f64 	%fd86, [%r67+32];
	ld.shared.f64 	%fd87, [%r69+512];
	fma.rn.f64 	%fd88, %fd86, %fd87, %fd85;
	ld.shared.f64 	%fd89, [%r67+40];
	ld.shared.f64 	%fd90, [%r69+640];
	fma.rn.f64 	%fd91, %fd89, %fd90, %fd88;
	ld.shared.f64 	%fd92, [%r67+48];
	ld.shared.f64 	%fd93, [%r69+768];
	fma.rn.f64 	%fd94, %fd92, %fd93, %fd91;
	ld.shared.f64 	%fd95, [%r67+56];
	ld.shared.f64 	%fd96, [%r69+896];
	fma.rn.f64 	%fd125, %fd95, %fd96, %fd94;
	add.s32 	%r84, %r84, 8;
$L__BB0_12:
	setp.eq.s32 	%p8, %r12, 0;
	@%p8 bra 	$L__BB0_19;
	add.s32 	%r70, %r12, -1;
	setp.lt.u32 	%p9, %r70, 3;
	@%p9 bra 	$L__BB0_15;
	shl.b32 	%r71, %r84, 3;
	add.s32 	%r72, %r8, %r71;
	ld.shared.f64 	%fd98, [%r72];
	shl.b32 	%r73, %r84, 7;
	add.s32 	%r74, %r10, %r73;
	ld.shared.f64 	%fd99, [%r74];
	fma.rn.f64 	%fd100, %fd98, %fd99, %fd125;
	ld.shared.f64 	%fd101, [%r72+8];
	ld.shared.f64 	%fd102, [%r74+128];
	fma.rn.f64 	%fd103, %fd101, %fd102, %fd100;
	ld.shared.f64 	%fd104, [%r72+16];
	ld.shared.f64 	%fd105, [%r74+256];
	fma.rn.f64 	%fd106, %fd104, %fd105, %fd103;
	ld.shared.f64 	%fd107, [%r72+24];
	ld.shared.f64 	%fd108, [%r74+384];
	fma.rn.f64 	%fd125, %fd107, %fd108, %fd106;
	add.s32 	%r84, %r84, 4;
$L__BB0_15:
	setp.eq.s32 	%p10, %r13, 0;
	@%p10 bra 	$L__BB0_19;
	setp.eq.s32 	%p11, %r13, 1;
	shl.b32 	%r75, %r84, 3;
	add.s32 	%r33, %r8, %r75;
	ld.shared.f64 	%fd109, [%r33];
	shl.b32 	%r76, %r84, 7;
	add.s32 	%r34, %r10, %r76;
	ld.shared.f64 	%fd110, [%r34];
	fma.rn.f64 	%fd125, %fd109, %fd110, %fd125;
	@%p11 bra 	$L__BB0_19;
	setp.eq.s32 	%p12, %r13, 2;
	ld.shared.f64 	%fd111, [%r33+8];
	ld.shared.f64 	%fd112, [%r34+128];
	fma.rn.f64 	%fd125, %fd111, %fd112, %fd125;
	@%p12 bra 	$L__BB0_19;
	ld.shared.f64 	%fd113, [%r33+16];
	ld.shared.f64 	%fd114, [%r34+256];
	fma.rn.f64 	%fd125, %fd113, %fd114, %fd125;
$L__BB0_19:
	bar.sync 	0;
	add.s32 	%r79, %r79, 1;
	setp.ne.s32 	%p13, %r79, %r14;
	@%p13 bra 	$L__BB0_2;
$L__BB0_20:
	max.s32 	%r77, %r4, %r6;
	setp.ge.s32 	%p14, %r77, %r36;
	@%p14 bra 	$L__BB0_22;
	mad.lo.s32 	%r78, %r36, %r6, %r4;
	cvta.to.global.u64 	%rd10, %rd5;
	mul.wide.s32 	%rd11, %r78, 8;
	add.s64 	%rd12, %rd10, %rd11;
	st.global.f64 	[%rd12], %fd125;
$L__BB0_22:
	ret;

}
	// .globl	_Z26matrixMultiplySharedPaddedPdS_S_i
.visible .entry _Z26matrixMultiplySharedPaddedPdS_S_i(
	.param .u64 .ptr .align 1 _Z26matrixMultiplySharedPaddedPdS_S_i_param_0,
	.param .u64 .ptr .align 1 _Z26matrixMultiplySharedPaddedPdS_S_i_param_1,
	.param .u64 .ptr .align 1 _Z26matrixMultiplySharedPaddedPdS_S_i_param_2,
	.param .u32 _Z26matrixMultiplySharedPaddedPdS_S_i_param_3
)
{
	.reg .pred 	%p<15>;
	.reg .b32 	%r<80>;
	.reg .b64 	%rd<13>;
	.reg .b64 	%fd<127>;
	// demoted variable
	.shared .align 8 .b8 _ZZ26matrixMultiplySharedPaddedPdS_S_iE5tileA[2176];
	// demoted variable
	.shared .align 8 .b8 _ZZ26matrixMultiplySharedPaddedPdS_S_iE5tileB[2176];
	ld.param.u64 	%rd3, [_Z26matrixMultiplySharedPaddedPdS_S_i_param_0];
	ld.param.u64 	%rd4, [_Z26matrixMultiplySharedPaddedPdS_S_i_param_1];
	ld.param.u64 	%rd5, [_Z26matrixMultiplySharedPaddedPdS_S_i_param_2];
	ld.param.u32 	%r36, [_Z26matrixMultiplySharedPaddedPdS_S_i_param_3];
	mov.u32 	%r1, %tid.x;
	mov.u32 	%r2, %tid.y;
	mov.u32 	%r37, %ctaid.x;
	mov.u32 	%r38, %ctaid.y;
	mov.u32 	%r3, %ntid.y;
	mad.lo.s32 	%r4, %r38, %r3, %r2;
	mov.u32 	%r5, %ntid.x;
	mad.lo.s32 	%r6, %r37, %r5, %r1;
	add.s32 	%r39, %r5, %r36;
	add.s32 	%r7, %r39, -1;
	setp.gt.u32 	%p1, %r5, %r7;
	mov.f64 	%fd125, 0d0000000000000000;
	@%p1 bra 	$L__BB1_20;
	mov.u32 	%r41, _ZZ26matrixMultiplySharedPaddedPdS_S_iE5tileA;
	mad.lo.s32 	%r8, %r2, 136, %r41;
	mul.lo.s32 	%r9, %r36, %r6;
	shl.b32 	%r42, %r1, 3;
	mov.u32 	%r43, _ZZ26matrixMultiplySharedPaddedPdS_S_iE5tileB;
	add.s32 	%r10, %r43, %r42;
	and.b32  	%r11, %r5, 15;
	and.b32  	%r12, %r5, 7;
	and.b32  	%r13, %r5, 3;
	div.u32 	%r44, %r7, %r5;
	max.u32 	%r14, %r44, 1;
	cvta.to.global.u64 	%rd1, %rd3;
	cvta.to.global.u64 	%rd2, %rd4;
	mov.f64 	%fd125, 0d0000000000000000;
	mov.b32 	%r73, 0;
$L__BB1_2:
	mad.lo.s32 	%r16, %r73, %r5, %r1;
	mov.f64 	%fd116, 0d0000000000000000;
	max.s32 	%r45, %r4, %r16;
	setp.ge.s32 	%p2, %r45, %r36;
	@%p2 bra 	$L__BB1_4;
	mad.lo.s32 	%r46, %r16, %r36, %r4;
	mul.wide.s32 	%rd6, %r46, 8;
	add.s64 	%rd7, %rd1, %rd6;
	ld.global.f64 	%fd116, [%rd7];
$L__BB1_4:
	shl.b32 	%r47, %r1, 3;
	add.s32 	%r48, %r8, %r47;
	st.shared.f64 	[%r48], %fd116;
	mad.lo.s32 	%r17, %r73, %r3, %r2;
	mov.f64 	%fd117, 0d0000000000000000;
	max.s32 	%r49, %r6, %r17;
	setp.ge.s32 	%p3, %r49, %r36;
	@%p3 bra 	$L__BB1_6;
	add.s32 	%r50, %r17, %r9;
	mul.wide.s32 	%rd8, %r50, 8;
	add.s64 	%rd9, %rd2, %rd8;
	ld.global.f64 	%fd117, [%rd9];
$L__BB1_6:
	setp.lt.u32 	%p4, %r5, 16;
	mov.u32 	%r52, _ZZ26matrixMultiplySharedPaddedPdS_S_iE5tileB;
	mad.lo.s32 	%r53, %r2, 136, %r52;
	add.s32 	%r55, %r53, %r47;
	st.shared.f64 	[%r55], %fd117;
	bar.sync 	0;
	mov.b32 	%r78, 0;
	@%p4 bra 	$L__BB1_9;
	mov.u32 	%r56, _ZZ26matrixMultiplySharedPaddedPdS_S_iE5tileA;
	mad.lo.s32 	%r57, %r2, 136, %r56;
	add.s32 	%r75, %r57, 64;
	add.s32 	%r60, %r47, %r52;
	add.s32 	%r74, %r60, 1088;
	and.b32  	%r61, %r5, -16;
	neg.s32 	%r76, %r61;
$L__BB1_8:
	.pragma "nounroll";
	and.b32  	%r78, %r5, 2032;
	ld.shared.f64 	%fd26, [%r75+-64];
	ld.shared.f64 	%fd27, [%r74+-1088];
	fma.rn.f64 	%fd28, %fd26, %fd27, %fd125;
	ld.shared.f64 	%fd29, [%r75+-56];
	ld.shared.f64 	%fd30, [%r74+-952];
	fma.rn.f64 	%fd31, %fd29, %fd30, %fd28;
	ld.shared.f64 	%fd32, [%r75+-48];
	ld.shared.f64 	%fd33, [%r74+-816];
	fma.rn.f64 	%fd34, %fd32, %fd33, %fd31;
	ld.shared.f64 	%fd35, [%r75+-40];
	ld.shared.f64 	%fd36, [%r74+-680];
	fma.rn.f64 	%fd37, %fd35, %fd36, %fd34;
	ld.shared.f64 	%fd38, [%r75+-32];
	ld.shared.f64 	%fd39, [%r74+-544];
	fma.rn.f64 	%fd40, %fd38, %fd39, %fd37;
	ld.shared.f64 	%fd41, [%r75+-24];
	ld.shared.f64 	%fd42, [%r74+-408];
	fma.rn.f64 	%fd43, %fd41, %fd42, %fd40;
	ld.shared.f64 	%fd44, [%r75+-16];
	ld.shared.f64 	%fd45, [%r74+-272];
	fma.rn.f64 	%fd46, %fd44, %fd45, %fd43;
	ld.shared.f64 	%fd47, [%r75+-8];
	ld.shared.f64 	%fd48, [%r74+-136];
	fma.rn.f64 	%fd49, %fd47, %fd48, %fd46;
	ld.shared.f64 	%fd50, [%r75];
	ld.shared.f64 	%fd51, [%r74];
	fma.rn.f64 	%fd52, %fd50, %fd51, %fd49;
	ld.shared.f64 	%fd53, [%r75+8];
	ld.shared.f64 	%fd54, [%r74+136];
	fma.rn.f64 	%fd55, %fd53, %fd54, %fd52;
	ld.shared.f64 	%fd56, [%r75+16];
	ld.shared.f64 	%fd57, [%r74+272];
	fma.rn.f64 	%fd58, %fd56, %fd57, %fd55;
	ld.shared.f64 	%fd59, [%r75+24];
	ld.shared.f64 	%fd60, [%r74+408];
	fma.rn.f64 	%fd61, %fd59, %fd60, %fd58;
	ld.shared.f64 	%fd62, [%r75+32];
	ld.shared.f64 	%fd63, [%r74+544];
	fma.rn.f64 	%fd64, %fd62, %fd63, %fd61;
	ld.shared.f64 	%fd65, [%r75+40];
	ld.shared.f64 	%fd66, [%r74+680];
	fma.rn.f64 	%fd67, %fd65, %fd66, %fd64;
	ld.shared.f64 	%fd68, [%r75+48];
	ld.shared.f64 	%fd69, [%r74+816];
	fma.rn.f64 	%fd70, %fd68, %fd69, %fd67;
	ld.shared.f64 	%fd71, [%r75+56];
	ld.shared.f64 	%fd72, [%r74+952];
	fma.rn.f64 	%fd125, %fd71, %fd72, %fd70;
	add.s32 	%r76, %r76, 16;
	add.s32 	%r75, %r75, 128;
	add.s32 	%r74, %r74, 2176;
	setp.ne.s32 	%p5, %r76, 0;
	@%p5 bra 	$L__BB1_8;
$L__BB1_9:
	setp.eq.s32 	%p6, %r11, 0;
	@%p6 bra 	$L__BB1_19;
	add.s32 	%r62, %r11, -1;
	setp.lt.u32 	%p7, %r62, 7;
	@%p7 bra 	$L__BB1_12;
	shl.b32 	%r63, %r78, 3;
	add.s32 	%r64, %r8, %r63;
	ld.shared.f64 	%fd74, [%r64];
	mad.lo.s32 	%r65, %r78, 136, %r10;
	ld.shared.f64 	%fd75, [%r65];
	fma.rn.f64 	%fd76, %fd74, %fd75, %fd125;
	ld.shared.f64 	%fd77, [%r64+8];
	ld.shared.f64 	%fd78, [%r65+136];
	fma.rn.f64 	%fd79, %fd77, %fd78, %fd76;
	ld.shared.f64 	%fd80, [%r64+16];
	ld.shared.f64 	%fd81, [%r65+272];
	fma.rn.f64 	%fd82, %fd80, %fd81, %fd79;
	ld.shared.f64 	%fd83, [%r64+24];
	ld.shared.f64 	%fd84, [%r65+408];
	fma.rn.f64 	%fd85, %fd83, %fd84, %fd82;
	ld.shared.f64 	%fd86, [%r64+32];
	ld.shared.f64 	%fd87, [%r65+544];
	fma.rn.f64 	%fd88, %fd86, %fd87, %fd85;
	ld.shared.f64 	%fd89, [%r64+40];
	ld.shared.f64 	%fd90, [%r65+680];
	fma.rn.f64 	%fd91, %fd89, %fd90, %fd88;
	ld.shared.f64 	%fd92, [%r64+48];
	ld.shared.f64 	%fd93, [%r65+816];
	fma.rn.f64 	%fd94, %fd92, %fd93, %fd91;
	ld.shared.f64 	%fd95, [%r64+56];
	ld.shared.f64 	%fd96, [%r65+952];
	fma.rn.f64 	%fd125, %fd95, %fd96, %fd94;
	add.s32 	%r78, %r78, 8;
$L__BB1_12:
	setp.eq.s32 	%p8, %r12, 0;
	@%p8 bra 	$L__BB1_19;
	add.s32 	%r66, %r12, -1;
	setp.lt.u32 	%p9, %r66, 3;
	@%p9 bra 	$L__BB1_15;
	shl.b32 	%r67, %r78, 3;
	add.s32 	%r68, %r8, %r67;
	ld.shared.f64 	%fd98, [%r68];
	mad.lo.s32 	%r69, %r78, 136, %r10;
	ld.shared.f64 	%fd99, [%r69];
	fma.rn.f64 	%fd100, %fd98, %fd99, %fd125;
	ld.shared.f64 	%fd101, [%r68+8];
	ld.shared.f64 	%fd102, [%r69+136];
	fma.rn.f64 	%fd103, %fd101, %fd102, %fd100;
	ld.shared.f64 	%fd104, [%r68+16];
	ld.shared.f64 	%fd105, [%r69+272];
	fma.rn.f64 	%fd106, %fd104, %fd105, %fd103;
	ld.shared.f64 	%fd107, [%r68+24];
	ld.shared.f64 	%fd108, [%r69+408];
	fma.rn.f64 	%fd125, %fd107, %fd108, %fd106;
	add.s32 	%r78, %r78, 4;
$L__BB1_15:
	setp.eq.s32 	%p10, %r13, 0;
	@%p10 bra 	$L__BB1_19;
	setp.eq.s32 	%p11, %r13, 1;
	shl.b32 	%r70, %r78, 3;
	add.s32 	%r33, %r8, %r70;
	ld.shared.f64 	%fd109, [%r33];
	mad.lo.s32 	%r34, %r78, 136, %r10;
	ld.shared.f64 	%fd110, [%r34];
	fma.rn.f64 	%fd125, %fd109, %fd110, %fd125;
	@%p11 bra 	$L__BB1_19;
	setp.eq.s32 	%p12, %r13, 2;
	ld.shared.f64 	%fd111, [%r33+8];
	ld.shared.f64 	%fd112, [%r34+136];
	fma.rn.f64 	%fd125, %fd111, %fd112, %fd125;
	@%p12 bra 	$L__BB1_19;
	ld.shared.f64 	%fd113, [%r33+16];
	ld.shared.f64 	%fd114, [%r34+272];
	fma.rn.f64 	%fd125, %fd113, %fd114, %fd125;
$L__BB1_19:
	bar.sync 	0;
	add.s32 	%r73, %r73, 1;
	setp.ne.s32 	%p13, %r73, %r14;
	@%p13 bra 	$L__BB1_2;
$L__BB1_20:
	max.s32 	%r71, %r4, %r6;
	setp.ge.s32 	%p14, %r71, %r36;
	@%p14 bra 	$L__BB1_22;
	mad.lo.s32 	%r72, %r36, %r6, %r4;
	cvta.to.global.u64 	%rd10, %rd5;
	mul.wide.s32 	%rd11, %r72, 8;
	add.s64 	%rd12, %rd10, %rd11;
	st.global.f64 	[%rd12], %fd125;
$L__BB1_22:
	ret;

}


// ===== COMPILED SASS (sm_100) =====

	.target	sm_100

	.elftype	@"ET_EXEC"


//--------------------- .note.nv.tkinfo           --------------------------
	.section	.note.nv.tkinfo,"",@"SHT_NOTE"
	.sectionflags	@"SHF_NOTE_NV_TKINFO"
	.tkinfo
        /*0018*/ 	.word	0x00000002
        /*0030*/ 	.string	""
        /*0030*/ 	.string	"ptxas"
        /*0030*/ 	.string	"Cuda compilation tools, release 13.0, V13.0.88"
        /*0030*/ 	.string	"Build cuda_13.0.r13.0/compiler.36424714_0"
        /*0030*/ 	.string	"-arch sm_100 -m 64 "



//--------------------- .note.nv.cuinfo           --------------------------
	.section	.note.nv.cuinfo,"",@"SHT_NOTE"
	.sectionflags	@"SHF_NOTE_NV_CUINFO"
        /*0018*/ 	.short	0x0002
        /*001a*/ 	.short	0x0064
        /*001c*/ 	.short	0x0082
	.zero		2


//--------------------- .nv.info                  --------------------------
	.section	.nv.info,"",@"SHT_CUDA_INFO"
	.align	4


	//----- nvinfo : EIATTR_REGCOUNT
	.align		4
        /*0000*/ 	.byte	0x04, 0x2f
        /*0002*/ 	.short	(.L_1 - .L_0)
	.align		4
.L_0:
        /*0004*/ 	.word	index@(_Z29matrixMultiplySharedNoPaddingPdS_S_i)
        /*0008*/ 	.word	0x0000001e


	//----- nvinfo : EIATTR_FRAME_SIZE
	.align		4
.L_1:
        /*000c*/ 	.byte	0x04, 0x11
        /*000e*/ 	.short	(.L_3 - .L_2)
	.align		4
.L_2:
        /*0010*/ 	.word	index@(_Z29matrixMultiplySharedNoPaddingPdS_S_i)
        /*0014*/ 	.word	0x00000000


	//----- nvinfo : EIATTR_REGCOUNT
	.align		4
.L_3:
        /*0018*/ 	.byte	0x04, 0x2f
        /*001a*/ 	.short	(.L_5 - .L_4)
	.align		4
.L_4:
        /*001c*/ 	.word	index@(_Z26matrixMultiplySharedPaddedPdS_S_i)
        /*0020*/ 	.word	0x00000020


	//----- nvinfo : EIATTR_FRAME_SIZE
	.align		4
.L_5:
        /*0024*/ 	.byte	0x04, 0x11
        /*0026*/ 	.short	(.L_7 - .L_6)
	.align		4
.L_6:
        /*0028*/ 	.word	index@(_Z26matrixMultiplySharedPaddedPdS_S_i)
        /*002c*/ 	.word	0x00000000


	//----- nvinfo : EIATTR_MIN_STACK_SIZE
	.align		4
.L_7:
        /*0030*/ 	.byte	0x04, 0x12
        /*0032*/ 	.short	(.L_9 - .L_8)
	.align		4
.L_8:
        /*0034*/ 	.word	index@(_Z26matrixMultiplySharedPaddedPdS_S_i)
        /*0038*/ 	.word	0x00000000


	//----- nvinfo : EIATTR_MIN_STACK_SIZE
	.align		4
.L_9:
        /*003c*/ 	.byte	0x04, 0x12
        /*003e*/ 	.short	(.L_11 - .L_10)
	.align		4
.L_10:
        /*0040*/ 	.word	index@(_Z29matrixMultiplySharedNoPaddingPdS_S_i)
        /*0044*/ 	.word	0x00000000
.L_11:


//--------------------- .nv.compat                --------------------------
	.section	.nv.compat,"",@"SHT_CUDA_COMPAT_INFO"
	.align	4
        /*0000*/ 	.byte	0x02, 0x09, 0x00, 0x00, 0x02, 0x02, 0x01, 0x00, 0x02, 0x05, 0x05, 0x00, 0x03, 0x07, 0x01, 0x01
        /*0010*/ 	.byte	0x02, 0x03, 0x00, 0x00, 0x02, 0x06, 0x01, 0x00, 0x04, 0x0b, 0x08, 0x00, 0x01, 0x00, 0x00, 0x00
        /*0020*/ 	.byte	0x00, 0x00, 0x00, 0x00


//--------------------- .nv.info._Z26matrixMultiplySharedPaddedPdS_S_i --------------------------
	.section	.nv.info._Z26matrixMultiplySharedPaddedPdS_S_i,"",@"SHT_CUDA_INFO"
	.sectionflags	@""
	.align	4


	//----- nvinfo : EIATTR_CUDA_API_VERSION
	.align		4
        /*0000*/ 	.byte	0x04, 0x37
        /*0002*/ 	.short	(.L_13 - .L_12)
.L_12:
        /*0004*/ 	.word	0x00000082


	//----- nvinfo : EIATTR_KPARAM_INFO
	.align		4
.L_13:
        /*0008*/ 	.byte	0x04, 0x17
        /*000a*/ 	.short	(.L_15 - .L_14)
.L_14:
        /*000c*/ 	.word	0x00000000
        /*0010*/ 	.short	0x0003
        /*0012*/ 	.short	0x0018
        /*0014*/ 	.byte	0x00, 0xf0, 0x11, 0x00


	//----- nvinfo : EIATTR_KPARAM_INFO
	.align		4
.L_15:
        /*0018*/ 	.byte	0x04, 0x17
        /*001a*/ 	.short	(.L_17 - .L_16)
.L_16:
        /*001c*/ 	.word	0x00000000
        /*0020*/ 	.short	0x0002
        /*0022*/ 	.short	0x0010
        /*0024*/ 	.byte	0x00, 0xf5, 0x21, 0x00


	//----- nvinfo : EIATTR_KPARAM_INFO
	.align		4
.L_17:
        /*0028*/ 	.byte	0x04, 0x17
        /*002a*/ 	.short	(.L_19 - .L_18)
.L_18:
        /*002c*/ 	.word	0x00000000
        /*0030*/ 	.short	0x0001
        /*0032*/ 	.short	0x0008
        /*0034*/ 	.byte	0x00, 0xf5, 0x21, 0x00


	//----- nvinfo : EIATTR_KPARAM_INFO
	.align		4
.L_19:
        /*0038*/ 	.byte	0x04, 0x17
        /*003a*/ 	.short	(.L_21 - .L_20)
.L_20:
        /*003c*/ 	.word	0x00000000
        /*0040*/ 	.short	0x0000
        /*0042*/ 	.short	0x0000
        /*0044*/ 	.byte	0x00, 0xf5, 0x21, 0x00


	//----- nvinfo : EIATTR_SPARSE_MMA_MASK
	.align		4
.L_21:
        /*0048*/ 	.byte	0x03, 0x50
        /*004a*/ 	.short	0x0000


	//----- nvinfo : EIATTR_MAXREG_COUNT
	.align		4
        /*004c*/ 	.byte	0x03, 0x1b
        /*004e*/ 	.short	0x00ff


	//----- nvinfo : EIATTR_NUM_BARRIERS
	.align		4
        /*0050*/ 	.byte	0x02, 0x4c
        /*0052*/ 	.byte	0x01
	.zero		1


	//----- nvinfo : EIATTR_MERCURY_ISA_VERSION
	.align		4
        /*0054*/ 	.byte	0x03, 0x5f
        /*0056*/ 	.short	0x0101


	//----- nvinfo : EIATTR_VRC_CTA_INIT_COUNT
	.align		4
        /*0058*/ 	.byte	0x02, 0x4a
	.zero		1
	.zero		1


	//----- nvinfo : EIATTR_EXIT_INSTR_OFFSETS
	.align		4
        /*005c*/ 	.byte	0x04, 0x1c
        /*005e*/ 	.short	(.L_23 - .L_22)


	//   ....[0]....
.L_22:
        /*0060*/ 	.word	0x00000d40


	//   ....[1]....
        /*0064*/ 	.word	0x00000d90


	//----- nvinfo : EIATTR_CBANK_PARAM_SIZE
	.align		4
.L_23:
        /*0068*/ 	.byte	0x03, 0x19
        /*006a*/ 	.short	0x001c


	//----- nvinfo : EIATTR_PARAM_CBANK
	.align		4
        /*006c*/ 	.byte	0x04, 0x0a
        /*006e*/ 	.short	(.L_25 - .L_24)
	.align		4
.L_24:
        /*0070*/ 	.word	index@(.nv.constant0._Z26matrixMultiplySharedPaddedPdS_S_i)
        /*0074*/ 	.short	0x0380
        /*0076*/ 	.short	0x001c


	//----- nvinfo : EIATTR_SW_WAR
	.align		4
.L_25:
        /*0078*/ 	.byte	0x04, 0x36
        /*007a*/ 	.short	(.L_27 - .L_26)
.L_26:
        /*007c*/ 	.word	0x00000008
.L_27:


//--------------------- .nv.info._Z29matrixMultiplySharedNoPaddingPdS_S_i --------------------------
	.section	.nv.info._Z29matrixMultiplySharedNoPaddingPdS_S_i,"",@"SHT_CUDA_INFO"
	.sectionflags	@""
	.align	4


	//----- nvinfo : EIATTR_CUDA_API_VERSION
	.align		4
        /*0000*/ 	.byte	0x04, 0x37
        /*0002*/ 	.short	(.L_29 - .L_28)
.L_28:
        /*0004*/ 	.word	0x00000082


	//----- nvinfo : EIATTR_KPARAM_INFO
	.align		4
.L_29:
        /*0008*/ 	.byte	0x04, 0x17
        /*000a*/ 	.short	(.L_31 - .L_30)
.L_30:
        /*000c*/ 	.word	0x00000000
        /*0010*/ 	.short	0x0003
        /*0012*/ 	.short	0x0018
        /*0014*/ 	.byte	0x00, 0xf0, 0x11, 0x00


	//----- nvinfo : EIATTR_KPARAM_INFO
	.align		4
.L_31:
        /*0018*/ 	.byte	0x04, 0x17
        /*001a*/ 	.short	(.L_33 - .L_32)
.L_32:
        /*001c*/ 	.word	0x00000000
        /*0020*/ 	.short	0x0002
        /*0022*/ 	.short	0x0010
        /*0024*/ 	.byte	0x00, 0xf5, 0x21, 0x00


	//----- nvinfo : EIATTR_KPARAM_INFO
	.align		4
.L_33:
        /*0028*/ 	.byte	0x04, 0x17
        /*002a*/ 	.short	(.L_35 - .L_34)
.L_34:
        /*002c*/ 	.word	0x00000000
        /*0030*/ 	.short	0x0001
        /*0032*/ 	.short	0x0008
        /*0034*/ 	.byte	0x00, 0xf5, 0x21, 0x00


	//----- nvinfo : EIATTR_KPARAM_INFO
	.align		4
.L_35:
        /*0038*/ 	.byte	0x04, 0x17
        /*003a*/ 	.short	(.L_37 - .L_36)
.L_36:
        /*003c*/ 	.word	0x00000000
        /*0040*/ 	.short	0x0000
        /*0042*/ 	.short	0x0000
        /*0044*/ 	.byte	0x00, 0xf5, 0x21, 0x00


	//----- nvinfo : EIATTR_SPARSE_MMA_MASK
	.align		4
.L_37:
        /*0048*/ 	.byte	0x03, 0x50
        /*004a*/ 	.short	0x0000


	//----- nvinfo : EIATTR_MAXREG_COUNT
	.align		4
        /*004c*/ 	.byte	0x03, 0x1b
        /*004e*/ 	.short	0x00ff


	//----- nvinfo : EIATTR_NUM_BARRIERS
	.align		4
        /*0050*/ 	.byte	0x02, 0x4c
        /*0052*/ 	.byte	0x01
	.zero		1


	//----- nvinfo : EIATTR_MERCURY_ISA_VERSION
	.align		4
        /*0054*/ 	.byte	0x03, 0x5f
        /*0056*/ 	.short	0x0101


	//----- nvinfo : EIATTR_VRC_CTA_INIT_COUNT
	.align		4
        /*0058*/ 	.byte	0x02, 0x4a
	.zero		1
	.zero		1


	//----- nvinfo : EIATTR_EXIT_INSTR_OFFSETS
	.align		4
        /*005c*/ 	.byte	0x04, 0x1c
        /*005e*/ 	.short	(.L_39 - .L_38)


	//   ....[0]....
.L_38:
        /*0060*/ 	.word	0x00000c60


	//   ....[1]....
        /*0064*/ 	.word	0x00000cb0


	//----- nvinfo : EIATTR_CBANK_PARAM_SIZE
	.align		4
.L_39:
        /*0068*/ 	.byte	0x03, 0x19
        /*006a*/ 	.short	0x001c


	//----- nvinfo : EIATTR_PARAM_CBANK
	.align		4
        /*006c*/ 	.byte	0x04, 0x0a
        /*006e*/ 	.short	(.L_41 - .L_40)
	.align		4
.L_40:
        /*0070*/ 	.word	index@(.nv.constant0._Z29matrixMultiplySharedNoPaddingPdS_S_i)
        /*0074*/ 	.short	0x0380
        /*0076*/ 	.short	0x001c


	//----- nvinfo : EIATTR_SW_WAR
	.align		4
.L_41:
        /*0078*/ 	.byte	0x04, 0x36
        /*007a*/ 	.short	(.L_43 - .L_42)
.L_42:
        /*007c*/ 	.word	0x00000008
.L_43:


//--------------------- .nv.callgraph             --------------------------
	.section	.nv.callgraph,"",@"SHT_CUDA_CALLGRAPH"
	.align	4
	.sectionentsize	8
	.align		4
        /*0000*/ 	.word	0x00000000
	.align		4
        /*0004*/ 	.word	0xffffffff
	.align		4
        /*0008*/ 	.word	0x00000000
	.align		4
        /*000c*/ 	.word	0xfffffffe
	.align		4
        /*0010*/ 	.word	0x00000000
	.align		4
        /*0014*/ 	.word	0xfffffffd
	.align		4
        /*0018*/ 	.word	0x00000000
	.align		4
        /*001c*/ 	.word	0xfffffffc


//--------------------- .text._Z26matrixMultiplySharedPaddedPdS_S_i --------------------------
	.section	.text._Z26matrixMultiplySharedPaddedPdS_S_i,"ax",@progbits
	.align	128
        .global         _Z26matrixMultiplySharedPaddedPdS_S_i
        .type           _Z26matrixMultiplySharedPaddedPdS_S_i,@function
        .size           _Z26matrixMultiplySharedPaddedPdS_S_i,(.L_x_16 - _Z26matrixMultiplySharedPaddedPdS_S_i)
        .other          _Z26matrixMultiplySharedPaddedPdS_S_i,@"STO_CUDA_ENTRY STV_DEFAULT"
_Z26matrixMultiplySharedPaddedPdS_S_i:
.text._Z26matrixMultiplySharedPaddedPdS_S_i:
[----:B------:R-:W-:Y:S08]  /*0000*/  LDC R1, c[0x0][0x37c] ;  /* 0x0000df00ff017b82 */ /* 0x000ff00000000800 */
[----:B------:R-:W0:Y:S01]  /*0010*/  LDC R0, c[0x0][0x364] ;  /* 0x0000d900ff007b82 */ /* 0x000e220000000800 */
[----:B------:R-:W1:Y:S01]  /*0020*/  LDCU UR8, c[0x0][0x398] ;  /* 0x00007300ff0877ac */ /* 0x000e620008000800 */
[----:B------:R-:W0:Y:S01]  /*0030*/  S2R R3, SR_TID.Y ;  /* 0x0000000000037919 */ /* 0x000e220000002200 */
[----:B------:R-:W-:Y:S01]  /*0040*/  CS2R R14, SRZ ;  /* 0x00000000000e7805 */ /* 0x000fe2000001ff00 */
[----:B------:R-:W2:Y:S01]  /*0050*/  LDCU.64 UR6, c[0x0][0x358] ;  /* 0x00006b00ff0677ac */ /* 0x000ea20008000a00 */
[----:B------:R-:W3:Y:S03]  /*0060*/  S2R R5, SR_TID.X ;  /* 0x0000000000057919 */ /* 0x000ee60000002100 */
[----:B------:R-:W1:Y:S08]  /*0070*/  LDC R2, c[0x0][0x360] ;  /* 0x0000d800ff027b82 */ /* 0x000e700000000800 */
[----:B------:R-:W0:Y:S08]  /*0080*/  S2UR UR5, SR_CTAID.Y ;  /* 0x00000000000579c3 */ /* 0x000e300000002600 */
[----:B------:R-:W3:Y:S01]  /*0090*/  S2UR UR4, SR_CTAID.X ;  /* 0x00000000000479c3 */ /* 0x000ee20000002500 */
[----:B-1----:R-:W-:-:S04]  /*00a0*/  VIADD R4, R2, UR8 ;  /* 0x0000000802047c36 */ /* 0x002fc80008000000 */
[----:B------:R-:W-:Y:S02]  /*00b0*/  VIADD R11, R4, 0xffffffff ;  /* 0xffffffff040b7836 */ /* 0x000fe40000000000 */
[----:B0-----:R-:W-:-:S03]  /*00c0*/  IMAD R6, R0, UR5, R3 ;  /* 0x0000000500067c24 */ /* 0x001fc6000f8e0203 */
[C---:B------:R-:W-:Y:S01]  /*00d0*/  ISETP.GT.U32.AND P0, PT, R2.reuse, R11, PT ;  /* 0x0000000b0200720c */ /* 0x040fe20003f04070 */
[----:B---3--:R-:W-:-:S12]  /*00e0*/  IMAD R7, R2, UR4, R5 ;  /* 0x0000000402077c24 */ /* 0x008fd8000f8e0205 */
[----:B--2---:R-:W-:Y:S05]  /*00f0*/  @P0 BRA `(.L_x_0) ;  /* 0x0000000c00080947 */ /* 0x004fea0003800000 */
[----:B------:R-:W0:Y:S01]  /*0100*/  I2F.U32.RP R4, R2 ;  /* 0x0000000200047306 */ /* 0x000e220000209000 */
[C---:B------:R-:W-:Y:S02]  /*0110*/  ISETP.NE.U32.AND P2, PT, R2.reuse, RZ, PT ;  /* 0x000000ff0200720c */ /* 0x040fe40003f45070 */
[----:B------:R-:W-:Y:S02]  /*0120*/  CS2R R14, SRZ ;  /* 0x00000000000e7805 */ /* 0x000fe4000001ff00 */
[----:B------:R-:W-:Y:S01]  /*0130*/  LOP3.LUT R20, R2, 0x3, RZ, 0xc0, !PT ;  /* 0x0000000302147812 */ /* 0x000fe200078ec0ff */
[----:B------:R-:W-:Y:S02]  /*0140*/  UMOV UR4, URZ ;  /* 0x000000ff00047c82 */ /* 0x000fe40008000000 */
[----:B0-----:R-:W0:Y:S02]  /*0150*/  MUFU.RCP R4, R4 ;  /* 0x0000000400047308 */ /* 0x001e240000001000 */
[----:B0-----:R-:W-:Y:S01]  /*0160*/  VIADD R8, R4, 0xffffffe ;  /* 0x0ffffffe04087836 */ /* 0x001fe20000000000 */
[----:B------:R-:W-:-:S05]  /*0170*/  MOV R4, 0x400 ;  /* 0x0000040000047802 */ /* 0x000fca0000000f00 */
[----:B------:R0:W1:Y:S02]  /*0180*/  F2I.FTZ.U32.TRUNC.NTZ R9, R8 ;  /* 0x0000000800097305 */ /* 0x000064000021f000 */
[----:B0-----:R-:W-:Y:S02]  /*0190*/  HFMA2 R8, -RZ, RZ, 0, 0 ;  /* 0x00000000ff087431 */ /* 0x001fe400000001ff */
[----:B-1----:R-:W-:-:S04]  /*01a0*/  IMAD.MOV R13, RZ, RZ, -R9 ;  /* 0x000000ffff0d7224 */ /* 0x002fc800078e0a09 */
[----:B------:R-:W-:-:S04]  /*01b0*/  IMAD R13, R13, R2, RZ ;  /* 0x000000020d0d7224 */ /* 0x000fc800078e02ff */
[----:B------:R-:W-:-:S04]  /*01c0*/  IMAD.HI.U32 R10, R9, R13, R8 ;  /* 0x0000000d090a7227 */ /* 0x000fc800078e0008 */
[----:B------:R-:W-:Y:S02]  /*01d0*/  VIADD R8, R4, 0x880 ;  /* 0x0000088004087836 */ /* 0x000fe40000000000 */
[----:B------:R-:W-:-:S04]  /*01e0*/  IMAD.HI.U32 R23, R10, R11, RZ ;  /* 0x0000000b0a177227 */ /* 0x000fc800078e00ff */
[----:B------:R-:W-:-:S04]  /*01f0*/  IMAD.MOV R9, RZ, RZ, -R23 ;  /* 0x000000ffff097224 */ /* 0x000fc800078e0a17 */
[----:B------:R-:W-:Y:S02]  /*0200*/  IMAD R11, R2, R9, R11 ;  /* 0x00000009020b7224 */ /* 0x000fe400078e020b */
[----:B------:R-:W0:Y:S03]  /*0210*/  S2R R9, SR_CgaCtaId ;  /* 0x0000000000097919 */ /* 0x000e260000008800 */
[----:B------:R-:W-:-:S13]  /*0220*/  ISETP.GE.U32.AND P0, PT, R11, R2, PT ;  /* 0x000000020b00720c */ /* 0x000fda0003f06070 */
[----:B------:R-:W-:Y:S01]  /*0230*/  @P0 IMAD.IADD R11, R11, 0x1, -R2 ;  /* 0x000000010b0b0824 */ /* 0x000fe200078e0a02 */
[----:B------:R-:W-:-:S04]  /*0240*/  @P0 IADD3 R23, PT, PT, R23, 0x1, RZ ;  /* 0x0000000117170810 */ /* 0x000fc80007ffe0ff */
[----:B------:R-:W-:Y:S02]  /*0250*/  ISETP.GE.U32.AND P1, PT, R11, R2, PT ;  /* 0x000000020b00720c */ /* 0x000fe40003f26070 */
[C---:B0-----:R-:W-:Y:S02]  /*0260*/  LEA R4, R9.reuse, R4, 0x18 ;  /* 0x0000000409047211 */ /* 0x041fe400078ec0ff */
[----:B------:R-:W-:-:S09]  /*0270*/  LEA R10, R9, R8, 0x18 ;  /* 0x00000008090a7211 */ /* 0x000fd200078ec0ff */
[----:B------:R-:W-:Y:S01]  /*0280*/  @P1 VIADD R23, R23, 0x1 ;  /* 0x0000000117171836 */ /* 0x000fe20000000000 */
[----:B------:R-:W-:Y:S01]  /*0290*/  @!P2 LOP3.LUT R23, RZ, R2, RZ, 0x33, !PT ;  /* 0x00000002ff17a212 */ /* 0x000fe200078e33ff */
[----:B------:R-:W-:Y:S01]  /*02a0*/  IMAD R22, R3, 0x88, R4 ;  /* 0x0000008803167824 */ /* 0x000fe200078e0204 */
[C---:B------:R-:W-:Y:S01]  /*02b0*/  LOP3.LUT R8, R2.reuse, 0xf, RZ, 0xc0, !PT ;  /* 0x0000000f02087812 */ /* 0x040fe200078ec0ff */
[----:B------:R-:W-:Y:S01]  /*02c0*/  IMAD R21, R5, 0x8, R10 ;  /* 0x0000000805157824 */ /* 0x000fe200078e020a */
[----:B------:R-:W-:Y:S02]  /*02d0*/  LOP3.LUT R9, R2, 0x7, RZ, 0xc0, !PT ;  /* 0x0000000702097812 */ /* 0x000fe400078ec0ff */
[----:B------:R-:W-:-:S07]  /*02e0*/  VIMNMX.U32 R23, PT, PT, R23, 0x1, !PT ;  /* 0x0000000117177848 */ /* 0x000fce0007fe0000 */
.L_x_6:
[----:B0-----:R-:W0:Y:S01]  /*02f0*/  LDCU UR8, c[0x0][0x398] ;  /* 0x00007300ff0877ac */ /* 0x001e220008000800 */
[----:B------:R-:W-:Y:S01]  /*0300*/  IMAD R13, R2, UR4, R5 ;  /* 0x00000004020d7c24 */ /* 0x000fe2000f8e0205 */
[----:B------:R-:W-:Y:S01]  /*0310*/  CS2R R18, SRZ ;  /* 0x0000000000127805 */ /* 0x000fe2000001ff00 */
[----:B------:R-:W-:-:S03]  /*0320*/  IMAD R4, R0, UR4, R3 ;  /* 0x0000000400047c24 */ /* 0x000fc6000f8e0203 */
[----:B------:R-:W-:Y:S02]  /*0330*/  VIMNMX R10, PT, PT, R6, R13, !PT ;  /* 0x0000000d060a7248 */ /* 0x000fe40007fe0100 */
[----:B------:R-:W-:Y:S02]  /*0340*/  VIMNMX R11, PT, PT, R7, R4, !PT ;  /* 0x00000004070b7248 */ /* 0x000fe40007fe0100 */
[----:B0-----:R-:W-:Y:S02]  /*0350*/  ISETP.GE.AND P0, PT, R10, UR8, PT ;  /* 0x000000080a007c0c */ /* 0x001fe4000bf06270 */
[----:B------:R-:W-:-:S11]  /*0360*/  ISETP.GE.AND P1, PT, R11, UR8, PT ;  /* 0x000000080b007c0c */ /* 0x000fd6000bf26270 */
[----:B------:R-:W0:Y:S01]  /*0370*/  @!P0 LDC.64 R16, c[0x0][0x380] ;  /* 0x0000e000ff108b82 */ /* 0x000e220000000a00 */
[----:B------:R-:W-:Y:S02]  /*0380*/  @!P0 IMAD R13, R13, UR8, R6 ;  /* 0x000000080d0d8c24 */ /* 0x000fe4000f8e0206 */
[----:B------:R-:W-:-:S05]  /*0390*/  @!P1 IMAD R25, R7, UR8, R4 ;  /* 0x0000000807199c24 */ /* 0x000fca000f8e0204 */
[----:B------:R-:W1:Y:S01]  /*03a0*/  @!P1 LDC.64 R10, c[0x0][0x388] ;  /* 0x0000e200ff0a9b82 */ /* 0x000e620000000a00 */
[----:B0-----:R-:W-:Y:S01]  /*03b0*/  @!P0 IMAD.WIDE R16, R13, 0x8, R16 ;  /* 0x000000080d108825 */ /* 0x001fe200078e0210 */
[----:B------:R-:W-:-:S04]  /*03c0*/  CS2R R12, SRZ ;  /* 0x00000000000c7805 */ /* 0x000fc8000001ff00 */
[----:B------:R-:W2:Y:S01]  /*03d0*/  @!P0 LDG.E.64 R18, desc[UR6][R16.64] ;  /* 0x0000000610128981 */ /* 0x000ea2000c1e1b00 */
[----:B-1----:R-:W-:-:S05]  /*03e0*/  @!P1 IMAD.WIDE R10, R25, 0x8, R10 ;  /* 0x00000008190a9825 */ /* 0x002fca00078e020a */
[----:B------:R-:W3:Y:S01]  /*03f0*/  @!P1 LDG.E.64 R12, desc[UR6][R10.64] ;  /* 0x000000060a0c9981 */ /* 0x000ee2000c1e1b00 */
[----:B------:R-:W0:Y:S01]  /*0400*/  S2R R29, SR_CgaCtaId ;  /* 0x00000000001d7919 */ /* 0x000e220000008800 */
[----:B------:R-:W-:-:S05]  /*0410*/  MOV R26, 0x400 ;  /* 0x00000400001a7802 */ /* 0x000fca0000000f00 */
[----:B------:R-:W-:Y:S01]  /*0420*/  VIADD R4, R26, 0x880 ;  /* 0x000008801a047836 */ /* 0x000fe20000000000 */
[----:B------:R-:W-:Y:S02]  /*0430*/  ISETP.GE.U32.AND P0, PT, R2, 0x10, PT ;  /* 0x000000100200780c */ /* 0x000fe40003f06070 */
[----:B------:R-:W-:Y:S01]  /*0440*/  LEA R25, R5, R22, 0x3 ;  /* 0x0000001605197211 */ /* 0x000fe200078e18ff */
[----:B------:R-:W-:Y:S01]  /*0450*/  IMAD.MOV.U32 R24, RZ, RZ, RZ ;  /* 0x000000ffff187224 */ /* 0x000fe200078e00ff */
[----:B0-----:R-:W-:-:S05]  /*0460*/  LEA R28, R29, R4, 0x18 ;  /* 0x000000041d1c7211 */ /* 0x001fca00078ec0ff */
[----:B------:R-:W-:-:S04]  /*0470*/  IMAD R4, R3, 0x88, R28 ;  /* 0x0000008803047824 */ /* 0x000fc800078e021c */
[----:B------:R-:W-:Y:S01]  /*0480*/  IMAD R27, R5, 0x8, R4 ;  /* 0x00000008051b7824 */ /* 0x000fe200078e0204 */
[----:B--2---:R0:W-:Y:S04]  /*0490*/  STS.64 [R25], R18 ;  /* 0x0000001219007388 */ /* 0x0041e80000000a00 */
[----:B---3--:R0:W-:Y:S01]  /*04a0*/  STS.64 [R27], R12 ;  /* 0x0000000c1b007388 */ /* 0x0081e20000000a00 */
[----:B------:R-:W-:Y:S06]  /*04b0*/  BAR.SYNC.DEFER_BLOCKING 0x0 ;  /* 0x0000000000007b1d */ /* 0x000fec0000010000 */
[----:B------:R-:W-:Y:S05]  /*04c0*/  @!P0 BRA `(.L_x_1) ;  /* 0x0000000000f48947 */ /* 0x000fea0003800000 */
[----:B------:R-:W-:Y:S01]  /*04d0*/  LEA R22, R29, R26, 0x18 ;  /* 0x0000001a1d167211 */ /* 0x000fe200078ec0ff */
[----:B------:R-:W-:Y:S01]  /*04e0*/  IMAD R21, R5, 0x8, R28 ;  /* 0x0000000805157824 */ /* 0x000fe200078e021c */
[C---:B0-----:R-:W-:Y:S02]  /*04f0*/  LOP3.LUT R25, R2.reuse, 0xfffffff0, RZ, 0xc0, !PT ;  /* 0xfffffff002197812 */ /* 0x041fe400078ec0ff */
[----:B------:R-:W-:Y:S01]  /*0500*/  LOP3.LUT R24, R2, 0x7f0, RZ, 0xc0, !PT ;  /* 0x000007f002187812 */ /* 0x000fe200078ec0ff */
[----:B------:R-:W-:Y:S01]  /*0510*/  IMAD R22, R3, 0x88, R22 ;  /* 0x0000008803167824 */ /* 0x000fe200078e0216 */
[----:B------:R-:W-:Y:S01]  /*0520*/  IADD3 R25, PT, PT, -R25, RZ, RZ ;  /* 0x000000ff19197210 */ /* 0x000fe20007ffe1ff */
[----:B------:R-:W-:Y:S02]  /*0530*/  VIADD R26, R21, 0x440 ;  /* 0x00000440151a7836 */ /* 0x000fe40000000000 */
[----:B------:R-:W-:-:S07]  /*0540*/  VIADD R4, R22, 0x40 ;  /* 0x0000004016047836 */ /* 0x000fce0000000000 */
.L_x_2:
[----:B------:R-:W-:Y:S01]  /*0550*/  LDS.64 R10, [R4+-0x40] ;  /* 0xffffc000040a7984 */ /* 0x000fe20000000a00 */
[----:B------:R-:W-:-:S03]  /*0560*/  VIADD R25, R25, 0x10 ;  /* 0x0000001019197836 */ /* 0x000fc60000000000 */
[----:B------:R-:W0:Y:S02]  /*0570*/  LDS.64 R18, [R26+-0x440] ;  /* 0xfffbc0001a127984 */ /* 0x000e240000000a00 */
[----:B------:R-:W-:Y:S02]  /*0580*/  ISETP.NE.AND P0, PT, R25, RZ, PT ;  /* 0x000000ff1900720c */ /* 0x000fe40003f05270 */
[----:B------:R-:W-:Y:S04]  /*0590*/  LDS.64 R12, [R4+-0x38] ;  /* 0xffffc800040c7984 */ /* 0x000fe80000000a00 */
[----:B------:R-:W1:Y:S01]  /*05a0*/  LDS.64 R16, [R26+-0x3b8] ;  /* 0xfffc48001a107984 */ /* 0x000e620000000a00 */
[----:B0-----:R-:W-:-:S03]  /*05b0*/  DFMA R18, R10, R18, R14 ;  /* 0x000000120a12722b */ /* 0x001fc6000000000e */
[----:B------:R-:W-:Y:S04]  /*05c0*/  LDS.64 R10, [R4+-0x30] ;  /* 0xffffd000040a7984 */ /* 0x000fe80000000a00 */
[----:B------:R-:W0:Y:S01]  /*05d0*/  LDS.64 R14, [R26+-0x330] ;  /* 0xfffcd0001a0e7984 */ /* 0x000e220000000a00 */
[----:B-1----:R-:W-:-:S03]  /*05e0*/  DFMA R16, R12, R16, R18 ;  /* 0x000000100c10722b */ /* 0x002fc60000000012 */
        /* <DEDUP_REMOVED lines=15> */
[----:B------:R-:W-:Y:S04]  /*06e0*/  LDS.64 R10, [R4] ;  /* 0x00000000040a7984 */ /* 0x000fe80000000a00 */
[----:B------:R-:W0:Y:S01]  /*06f0*/  LDS.64 R14, [R26] ;  /* 0x000000001a0e7984 */ /* 0x000e220000000a00 */
[----:B-1----:R-:W-:-:S03]  /*0700*/  DFMA R16, R12, R16, R18 ;  /* 0x000000100c10722b */ /* 0x002fc60000000012 */
[----:B------:R-:W-:Y:S04]  /*0710*/  LDS.64 R12, [R4+0x8] ;  /* 0x00000800040c7984 */ /* 0x000fe80000000a00 */
[----:B------:R-:W1:Y:S01]  /*0720*/  LDS.64 R18, [R26+0x88] ;  /* 0x000088001a127984 */ /* 0x000e620000000a00 */
[----:B0-----:R-:W-:-:S03]  /*0730*/  DFMA R14, R10, R14, R16 ;  /* 0x0000000e0a0e722b */ /* 0x001fc60000000010 */
[----:B------:R-:W-:Y:S04]  /*0740*/  LDS.64 R10, [R4+0x10] ;  /* 0x00001000040a7984 */ /* 0x000fe80000000a00 */
[----:B------:R-:W0:Y:S01]  /*0750*/  LDS.64 R16, [R26+0x110] ;  /* 0x000110001a107984 */ /* 0x000e220000000a00 */
        /* <DEDUP_REMOVED lines=13> */
[----:B------:R1:W-:Y:S04]  /*0830*/  LDS.64 R16, [R4+0x38] ;  /* 0x0000380004107984 */ /* 0x0003e80000000a00 */
[----:B------:R2:W3:Y:S01]  /*0840*/  LDS.64 R18, [R26+0x3b8] ;  /* 0x0003b8001a127984 */ /* 0x0004e20000000a00 */
[----:B-1----:R-:W-:Y:S01]  /*0850*/  IADD3 R4, PT, PT, R4, 0x80, RZ ;  /* 0x0000008004047810 */ /* 0x002fe20007ffe0ff */
[----:B--2---:R-:W-:Y:S01]  /*0860*/  VIADD R26, R26, 0x880 ;  /* 0x000008801a1a7836 */ /* 0x004fe20000000000 */
[----:B0-----:R-:W-:-:S08]  /*0870*/  DFMA R14, R10, R12, R14 ;  /* 0x0000000c0a0e722b */ /* 0x001fd0000000000e */
[----:B---3--:R-:W-:Y:S01]  /*0880*/  DFMA R14, R16, R18, R14 ;  /* 0x00000012100e722b */ /* 0x008fe2000000000e */
[----:B------:R-:W-:Y:S10]  /*0890*/  @P0 BRA `(.L_x_2) ;  /* 0xfffffffc002c0947 */ /* 0x000ff4000383ffff */
.L_x_1:
[----:B------:R-:W-:-:S13]  /*08a0*/  ISETP.NE.AND P0, PT, R8, RZ, PT ;  /* 0x000000ff0800720c */ /* 0x000fda0003f05270 */
[----:B------:R-:W-:Y:S05]  /*08b0*/  @!P0 BRA `(.L_x_3) ;  /* 0x0000000400088947 */ /* 0x000fea0003800000 */
[----:B------:R-:W-:Y:S01]  /*08c0*/  VIADD R4, R8, 0xffffffff ;  /* 0xffffffff08047836 */ /* 0x000fe20000000000 */
[----:B------:R-:W-:-:S04]  /*08d0*/  ISETP.NE.AND P1, PT, R9, RZ, PT ;  /* 0x000000ff0900720c */ /* 0x000fc80003f25270 */
[----:B------:R-:W-:-:S13]  /*08e0*/  ISETP.GE.U32.AND P0, PT, R4, 0x7, PT ;  /* 0x000000070400780c */ /* 0x000fda0003f06070 */
[----:B------:R-:W-:Y:S05]  /*08f0*/  @!P0 BRA `(.L_x_4) ;  /* 0x00000000006c8947 */ /* 0x000fea0003800000 */
[C---:B0-----:R-:W-:Y:S02]  /*0900*/  IMAD R25, R24.reuse, 0x8, R22 ;  /* 0x0000000818197824 */ /* 0x041fe400078e0216 */
[C---:B------:R-:W-:Y:S01]  /*0910*/  IMAD R4, R24.reuse, 0x88, R21 ;  /* 0x0000008818047824 */ /* 0x040fe200078e0215 */
[----:B------:R-:W-:Y:S02]  /*0920*/  IADD3 R24, PT, PT, R24, 0x8, RZ ;  /* 0x0000000818187810 */ /* 0x000fe40007ffe0ff */
[----:B------:R-:W-:Y:S04]  /*0930*/  LDS.64 R16, [R25] ;  /* 0x0000000019107984 */ /* 0x000fe80000000a00 */
[----:B------:R-:W0:Y:S04]  /*0940*/  LDS.64 R10, [R4] ;  /* 0x00000000040a7984 */ /* 0x000e280000000a00 */
        /* <DEDUP_REMOVED lines=20> */
[----:B0-----:R-:W-:-:S08]  /*0a90*/  DFMA R14, R12, R10, R14 ;  /* 0x0000000a0c0e722b */ /* 0x001fd0000000000e */
[----:B-1----:R-:W-:-:S11]  /*0aa0*/  DFMA R14, R16, R18, R14 ;  /* 0x00000012100e722b */ /* 0x002fd6000000000e */
.L_x_4:
        /* <DEDUP_REMOVED lines=20> */
.L_x_5:
[----:B------:R-:W-:Y:S05]  /*0bf0*/  @!P1 BRA `(.L_x_3) ;  /* 0x0000000000389947 */ /* 0x000fea0003800000 */
[----:B------:R-:W-:Y:S01]  /*0c00*/  IMAD R4, R24, 0x8, R22 ;  /* 0x0000000818047824 */ /* 0x000fe200078e0216 */
[----:B------:R-:W-:Y:S01]  /*0c10*/  ISETP.NE.AND P0, PT, R20, 0x1, PT ;  /* 0x000000011400780c */ /* 0x000fe20003f05270 */
[----:B------:R-:W-:-:S03]  /*0c20*/  IMAD R24, R24, 0x88, R21 ;  /* 0x0000008818187824 */ /* 0x000fc600078e0215 */
[----:B0-----:R-:W-:Y:S04]  /*0c30*/  LDS.64 R12, [R4] ;  /* 0x00000000040c7984 */ /* 0x001fe80000000a00 */
[----:B------:R-:W0:Y:S02]  /*0c40*/  LDS.64 R10, [R24] ;  /* 0x00000000180a7984 */ /* 0x000e240000000a00 */
[----:B0-----:R-:W-:-:S03]  /*0c50*/  DFMA R14, R12, R10, R14 ;  /* 0x0000000a0c0e722b */ /* 0x001fc6000000000e */
[----:B------:R-:W-:Y:S08]  /*0c60*/  @!P0 BRA `(.L_x_3) ;  /* 0x00000000001c8947 */ /* 0x000ff00003800000 */
[----:B------:R-:W-:Y:S01]  /*0c70*/  ISETP.NE.AND P0, PT, R20, 0x2, PT ;  /* 0x000000021400780c */ /* 0x000fe20003f05270 */
[----:B------:R-:W-:Y:S04]  /*0c80*/  LDS.64 R18, [R4+0x8] ;  /* 0x0000080004127984 */ /* 0x000fe80000000a00 */
[----:B------:R-:W0:Y:S08]  /*0c90*/  LDS.64 R16, [R24+0x88] ;  /* 0x0000880018107984 */ /* 0x000e300000000a00 */
[----:B------:R-:W-:Y:S04]  /*0ca0*/  @P0 LDS.64 R12, [R4+0x10] ;  /* 0x00001000040c0984 */ /* 0x000fe80000000a00 */
[----:B------:R-:W1:Y:S01]  /*0cb0*/  @P0 LDS.64 R10, [R24+0x110] ;  /* 0x00011000180a0984 */ /* 0x000e620000000a00 */
[----:B0-----:R-:W-:-:S08]  /*0cc0*/  DFMA R14, R18, R16, R14 ;  /* 0x00000010120e722b */ /* 0x001fd0000000000e */
[----:B-1----:R-:W-:-:S11]  /*0cd0*/  @P0 DFMA R14, R12, R10, R14 ;  /* 0x0000000a0c0e022b */ /* 0x002fd6000000000e */
.L_x_3:
[----:B------:R-:W-:Y:S01]  /*0ce0*/  UIADD3 UR4, UPT, UPT, UR4, 0x1, URZ ;  /* 0x0000000104047890 */ /* 0x000fe2000fffe0ff */
[----:B------:R-:W-:Y:S05]  /*0cf0*/  BAR.SYNC.DEFER_BLOCKING 0x0 ;  /* 0x0000000000007b1d */ /* 0x000fea0000010000 */
[----:B------:R-:W-:-:S13]  /*0d00*/  ISETP.NE.AND P0, PT, R23, UR4, PT ;  /* 0x0000000417007c0c */ /* 0x000fda000bf05270 */
[----:B------:R-:W-:Y:S05]  /*0d10*/  @P0 BRA `(.L_x_6) ;  /* 0xfffffff400740947 */ /* 0x000fea000383ffff */
.L_x_0:
[----:B------:R-:W-:-:S04]  /*0d20*/  VIMNMX R0, PT, PT, R6, R7, !PT ;  /* 0x0000000706007248 */ /* 0x000fc80007fe0100 */
[----:B------:R-:W-:-:S13]  /*0d30*/  ISETP.GE.AND P0, PT, R0, UR8, PT ;  /* 0x0000000800007c0c */ /* 0x000fda000bf06270 */
[----:B------:R-:W-:Y:S05]  /*0d40*/  @P0 EXIT ;  /* 0x000000000000094d */ /* 0x000fea0003800000 */
[----:B------:R-:W1:Y:S01]  /*0d50*/  LDC.64 R2, c[0x0][0x390] ;  /* 0x0000e400ff027b82 */ /* 0x000e620000000a00 */
[----:B------:R-:W-:-:S04]  /*0d60*/  IMAD R7, R7, UR8, R6 ;  /* 0x0000000807077c24 */ /* 0x000fc8000f8e0206 */
[----:B-1----:R-:W-:-:S05]  /*0d70*/  IMAD.WIDE R2, R7, 0x8, R2 ;  /* 0x0000000807027825 */ /* 0x002fca00078e0202 */
[----:B------:R-:W-:Y:S01]  /*0d80*/  STG.E.64 desc[UR6][R2.64], R14 ;  /* 0x0000000e02007986 */ /* 0x000fe2000c101b06 */
[----:B------:R-:W-:Y:S05]  /*0d90*/  EXIT ;  /* 0x000000000000794d */ /* 0x000fea0003800000 */
.L_x_7:
[----:B------:R-:W-:-:S00]  /*0da0*/  BRA `(.L_x_7) ;  /* 0xfffffffc00fc7947 */ /* 0x000fc0000383ffff */
[----:B------:R-:W-:-:S00]  /*0db0*/  NOP ;  /* 0x0000000000007918 */ /* 0x000fc00000000000 */
        /* <DEDUP_REMOVED lines=12> */
.L_x_16:


//--------------------- .text._Z29matrixMultiplySharedNoPaddingPdS_S_i --------------------------
	.section	.text._Z29matrixMultiplySharedNoPaddingPdS_S_i,"ax",@progbits
	.align	128
        .global         _Z29matrixMultiplySharedNoPaddingPdS_S_i
        .type           _Z29matrixMultiplySharedNoPaddingPdS_S_i,@function
        .size           _Z29matrixMultiplySharedNoPaddingPdS_S_i,(.L_x_17 - _Z29matrixMultiplySharedNoPaddingPdS_S_i)
        .other          _Z29matrixMultiplySharedNoPaddingPdS_S_i,@"STO_CUDA_ENTRY STV_DEFAULT"
_Z29matrixMultiplySharedNoPaddingPdS_S_i:
.text._Z29matrixMultiplySharedNoPaddingPdS_S_i:
        /* <DEDUP_REMOVED lines=17> */
[----:B------:R-:W1:Y:S01]  /*0110*/  S2UR UR6, SR_CgaCtaId ;  /* 0x00000000000679c3 */ /* 0x000e620000008800 */
[C---:B------:R-:W-:Y:S01]  /*0120*/  ISETP.NE.U32.AND P2, PT, R2.reuse, RZ, PT ;  /* 0x000000ff0200720c */ /* 0x040fe20003f45070 */
[----:B------:R-:W-:Y:S01]  /*0130*/  UMOV UR4, 0x400 ;  /* 0x0000040000047882 */ /* 0x000fe20000000000 */
[----:B------:R-:W-:Y:S01]  /*0140*/  LOP3.LUT R16, R2, 0xf, RZ, 0xc0, !PT ;  /* 0x0000000f02107812 */ /* 0x000fe200078ec0ff */
[----:B------:R-:W-:Y:S01]  /*0150*/  UIADD3 UR5, UPT, UPT, UR4, 0x800, URZ ;  /* 0x0000080004057890 */ /* 0x000fe2000fffe0ff */
[----:B------:R-:W-:Y:S02]  /*0160*/  CS2R R24, SRZ ;  /* 0x0000000000187805 */ /* 0x000fe4000001ff00 */
[----:B0-----:R-:W0:Y:S01]  /*0170*/  MUFU.RCP R4, R4 ;  /* 0x0000000400047308 */ /* 0x001e220000001000 */
[----:B-1----:R-:W-:Y:S02]  /*0180*/  ULEA UR5, UR6, UR5, 0x18 ;  /* 0x0000000506057291 */ /* 0x002fe4000f8ec0ff */
[----:B------:R-:W-:-:S04]  /*0190*/  ULEA UR4, UR6, UR4, 0x18 ;  /* 0x0000000406047291 */ /* 0x000fc8000f8ec0ff */
[----:B------:R-:W-:Y:S01]  /*01a0*/  LEA R17, R5, UR5, 0x3 ;  /* 0x0000000505117c11 */ /* 0x000fe2000f8e18ff */
[----:B0-----:R-:W-:Y:S01]  /*01b0*/  VIADD R6, R4, 0xffffffe ;  /* 0x0ffffffe04067836 */ /* 0x001fe20000000000 */
[----:B------:R-:W-:Y:S01]  /*01c0*/  LEA R18, R3, UR4, 0x7 ;  /* 0x0000000403127c11 */ /* 0x000fe2000f8e38ff */
[----:B------:R-:W-:Y:S02]  /*01d0*/  UMOV UR4, URZ ;  /* 0x000000ff00047c82 */ /* 0x000fe40008000000 */
[----:B------:R0:W1:Y:S02]  /*01e0*/  F2I.FTZ.U32.TRUNC.NTZ R7, R6 ;  /* 0x0000000600077305 */ /* 0x000064000021f000 */
[----:B0-----:R-:W-:Y:S02]  /*01f0*/  IMAD.MOV.U32 R6, RZ, RZ, RZ ;  /* 0x000000ffff067224 */ /* 0x001fe400078e00ff */
[----:B-1----:R-:W-:-:S04]  /*0200*/  IMAD.MOV R11, RZ, RZ, -R7 ;  /* 0x000000ffff0b7224 */ /* 0x002fc800078e0a07 */
[----:B------:R-:W-:-:S04]  /*0210*/  IMAD R11, R11, R2, RZ ;  /* 0x000000020b0b7224 */ /* 0x000fc800078e02ff */
[----:B------:R-:W-:Y:S01]  /*0220*/  IMAD.HI.U32 R8, R7, R11, R6 ;  /* 0x0000000b07087227 */ /* 0x000fe200078e0006 */
[----:B------:R-:W-:-:S05]  /*0230*/  LOP3.LUT R6, R2, 0x3, RZ, 0xc0, !PT ;  /* 0x0000000302067812 */ /* 0x000fca00078ec0ff */
[----:B------:R-:W-:-:S05]  /*0240*/  IMAD.HI.U32 R8, R8, R9, RZ ;  /* 0x0000000908087227 */ /* 0x000fca00078e00ff */
[----:B------:R-:W-:-:S05]  /*0250*/  IADD3 R7, PT, PT, -R8, RZ, RZ ;  /* 0x000000ff08077210 */ /* 0x000fca0007ffe1ff */
[C---:B------:R-:W-:Y:S01]  /*0260*/  IMAD R9, R2.reuse, R7, R9 ;  /* 0x0000000702097224 */ /* 0x040fe200078e0209 */
[----:B------:R-:W-:-:S04]  /*0270*/  LOP3.LUT R7, R2, 0x7, RZ, 0xc0, !PT ;  /* 0x0000000702077812 */ /* 0x000fc800078ec0ff */
[----:B------:R-:W-:-:S13]  /*0280*/  ISETP.GE.U32.AND P0, PT, R9, R2, PT ;  /* 0x000000020900720c */ /* 0x000fda0003f06070 */
[----:B------:R-:W-:Y:S02]  /*0290*/  @P0 IMAD.IADD R9, R9, 0x1, -R2 ;  /* 0x0000000109090824 */ /* 0x000fe400078e0a02 */
[----:B------:R-:W-:-:S03]  /*02a0*/  @P0 VIADD R8, R8, 0x1 ;  /* 0x0000000108080836 */ /* 0x000fc60000000000 */
[----:B------:R-:W-:-:S13]  /*02b0*/  ISETP.GE.U32.AND P1, PT, R9, R2, PT ;  /* 0x000000020900720c */ /* 0x000fda0003f26070 */
[----:B------:R-:W-:Y:S01]  /*02c0*/  @P1 VIADD R8, R8, 0x1 ;  /* 0x0000000108081836 */ /* 0x000fe20000000000 */
[----:B------:R-:W-:-:S04]  /*02d0*/  @!P2 LOP3.LUT R8, RZ, R2, RZ, 0x33, !PT ;  /* 0x00000002ff08a212 */ /* 0x000fc800078e33ff */
[----:B------:R-:W-:-:S07]  /*02e0*/  VIMNMX.U32 R4, PT, PT, R8, 0x1, !PT ;  /* 0x0000000108047848 */ /* 0x000fce0007fe0000 */
.L_x_14:
        /* <DEDUP_REMOVED lines=17> */
[----:B------:R-:W0:Y:S01]  /*0400*/  S2UR UR7, SR_CgaCtaId ;  /* 0x00000000000779c3 */ /* 0x000e220000008800 */
[----:B------:R-:W-:Y:S02]  /*0410*/  UMOV UR5, 0x400 ;  /* 0x0000040000057882 */ /* 0x000fe40000000000 */
[----:B------:R-:W-:Y:S01]  /*0420*/  UIADD3 UR6, UPT, UPT, UR5, 0x800, URZ ;  /* 0x0000080005067890 */ /* 0x000fe2000fffe0ff */
[----:B------:R-:W-:Y:S01]  /*0430*/  ISETP.GE.U32.AND P0, PT, R2, 0x10, PT ;  /* 0x000000100200780c */ /* 0x000fe20003f06070 */
[----:B------:R-:W-:Y:S02]  /*0440*/  IMAD R23, R5, 0x8, R18 ;  /* 0x0000000805177824 */ /* 0x000fe400078e0212 */
[----:B0-----:R-:W-:-:S06]  /*0450*/  ULEA UR6, UR7, UR6, 0x18 ;  /* 0x0000000607067291 */ /* 0x001fcc000f8ec0ff */
[----:B------:R-:W-:-:S04]  /*0460*/  LEA R22, R3, UR6, 0x7 ;  /* 0x0000000603167c11 */ /* 0x000fc8000f8e38ff */
[----:B------:R-:W-:Y:S01]  /*0470*/  LEA R27, R5, R22, 0x3 ;  /* 0x00000016051b7211 */ /* 0x000fe200078e18ff */
[----:B------:R-:W-:Y:S01]  /*0480*/  IMAD.MOV.U32 R21, RZ, RZ, RZ ;  /* 0x000000ffff157224 */ /* 0x000fe200078e00ff */
[----:B--2---:R0:W-:Y:S04]  /*0490*/  STS.64 [R23], R14 ;  /* 0x0000000e17007388 */ /* 0x0041e80000000a00 */
[----:B---3--:R0:W-:Y:S01]  /*04a0*/  STS.64 [R27], R10 ;  /* 0x0000000a1b007388 */ /* 0x0081e20000000a00 */
[----:B------:R-:W-:Y:S06]  /*04b0*/  BAR.SYNC.DEFER_BLOCKING 0x0 ;  /* 0x0000000000007b1d */ /* 0x000fec0000010000 */
[----:B------:R-:W-:Y:S05]  /*04c0*/  @!P0 BRA `(.L_x_9) ;  /* 0x0000000000d88947 */ /* 0x000fea0003800000 */
[----:B------:R-:W-:Y:S01]  /*04d0*/  ULEA UR5, UR7, UR5, 0x18 ;  /* 0x0000000507057291 */ /* 0x000fe2000f8ec0ff */
[C---:B------:R-:W-:Y:S02]  /*04e0*/  LOP3.LUT R13, R2.reuse, 0xfffffff0, RZ, 0xc0, !PT ;  /* 0xfffffff0020d7812 */ /* 0x040fe400078ec0ff */
[----:B------:R-:W-:Y:S02]  /*04f0*/  LEA R17, R5, UR6, 0x3 ;  /* 0x0000000605117c11 */ /* 0x000fe4000f8e18ff */
[----:B------:R-:W-:Y:S01]  /*0500*/  LOP3.LUT R12, R2, 0x7f0, RZ, 0xc0, !PT ;  /* 0x000007f0020c7812 */ /* 0x000fe200078ec0ff */
[----:B------:R-:W-:Y:S01]  /*0510*/  IMAD.MOV R13, RZ, RZ, -R13 ;  /* 0x000000ffff0d7224 */ /* 0x000fe200078e0a0d */
[----:B------:R-:W-:Y:S01]  /*0520*/  LEA R18, R3, UR5, 0x7 ;  /* 0x0000000503127c11 */ /* 0x000fe2000f8e38ff */
[----:B0-----:R-:W-:-:S04]  /*0530*/  VIADD R14, R17, 0x400 ;  /* 0x00000400110e7836 */ /* 0x001fc80000000000 */
[----:B------:R-:W-:-:S07]  /*0540*/  VIADD R15, R18, 0x40 ;  /* 0x00000040120f7836 */ /* 0x000fce0000000000 */
.L_x_10:
[----:B------:R-:W-:Y:S01]  /*0550*/  LDS.64 R22, [R14+-0x400] ;  /* 0xfffc00000e167984 */ /* 0x000fe20000000a00 */
[----:B------:R-:W-:-:S03]  /*0560*/  IADD3 R13, PT, PT, R13, 0x10, RZ ;  /* 0x000000100d0d7810 */ /* 0x000fc60007ffe0ff */
[----:B------:R-:W0:Y:S01]  /*0570*/  LDS.128 R8, [R15+-0x40] ;  /* 0xffffc0000f087984 */ /* 0x000e220000000c00 */
[----:B------:R-:W-:-:S03]  /*0580*/  ISETP.NE.AND P0, PT, R13, RZ, PT ;  /* 0x000000ff0d00720c */ /* 0x000fc60003f05270 */
[----:B------:R-:W1:Y:S01]  /*0590*/  LDS.64 R26, [R14+-0x380] ;  /* 0xfffc80000e1a7984 */ /* 0x000e620000000a00 */
[----:B0-----:R-:W-:-:S03]  /*05a0*/  DFMA R8, R8, R22, R24 ;  /* 0x000000160808722b */ /* 0x001fc60000000018 */
[----:B------:R-:W-:Y:S04]  /*05b0*/  LDS.64 R22, [R14+-0x300] ;  /* 0xfffd00000e167984 */ /* 0x000fe80000000a00 */
[----:B------:R-:W-:Y:S01]  /*05c0*/  LDS.64 R24, [R14+-0x280] ;  /* 0xfffd80000e187984 */ /* 0x000fe20000000a00 */
[----:B-1----:R-:W-:-:S03]  /*05d0*/  DFMA R26, R26, R10, R8 ;  /* 0x0000000a1a1a722b */ /* 0x002fc60000000008 */
[----:B------:R-:W0:Y:S05]  /*05e0*/  LDS.128 R8, [R15+-0x30] ;  /* 0xffffd0000f087984 */ /* 0x000e2a0000000c00 */
[----:B0-----:R-:W-:Y:S01]  /*05f0*/  DFMA R8, R8, R22, R26 ;  /* 0x000000160808722b */ /* 0x001fe2000000001a */
[----:B------:R-:W-:Y:S04]  /*0600*/  LDS.64 R22, [R14+-0x200] ;  /* 0xfffe00000e167984 */ /* 0x000fe80000000a00 */
[----:B------:R-:W-:Y:S03]  /*0610*/  LDS.64 R26, [R14+-0x180] ;  /* 0xfffe80000e1a7984 */ /* 0x000fe60000000a00 */
[----:B------:R-:W-:-:S02]  /*0620*/  DFMA R24, R24, R10, R8 ;  /* 0x0000000a1818722b */ /* 0x000fc40000000008 */
[----:B------:R-:W0:Y:S06]  /*0630*/  LDS.128 R8, [R15+-0x20] ;  /* 0xffffe0000f087984 */ /* 0x000e2c0000000c00 */
[----:B0-----:R-:W-:Y:S01]  /*0640*/  DFMA R8, R8, R22, R24 ;  /* 0x000000160808722b */ /* 0x001fe20000000018 */
[----:B------:R-:W-:Y:S04]  /*0650*/  LDS.64 R22, [R14+-0x100] ;  /* 0xffff00000e167984 */ /* 0x000fe80000000a00 */
[----:B------:R-:W-:Y:S03]  /*0660*/  LDS.64 R24, [R14+-0x80] ;  /* 0xffff80000e187984 */ /* 0x000fe60000000a00 */
[----:B------:R-:W-:-:S02]  /*0670*/  DFMA R26, R26, R10, R8 ;  /* 0x0000000a1a1a722b */ /* 0x000fc40000000008 */
[----:B------:R-:W0:Y:S06]  /*0680*/  LDS.128 R8, [R15+-0x10] ;  /* 0xfffff0000f087984 */ /* 0x000e2c0000000c00 */
[----:B0-----:R-:W-:Y:S01]  /*0690*/  DFMA R8, R8, R22, R26 ;  /* 0x000000160808722b */ /* 0x001fe2000000001a */
[----:B------:R-:W-:Y:S04]  /*06a0*/  LDS.64 R22, [R14] ;  /* 0x000000000e167984 */ /* 0x000fe80000000a00 */
[----:B------:R-:W-:Y:S03]  /*06b0*/  LDS.64 R26, [R14+0x80] ;  /* 0x000080000e1a7984 */ /* 0x000fe60000000a00 */
[----:B------:R-:W-:-:S02]  /*06c0*/  DFMA R24, R24, R10, R8 ;  /* 0x0000000a1818722b */ /* 0x000fc40000000008 */
[----:B------:R-:W0:Y:S06]  /*06d0*/  LDS.128 R8, [R15] ;  /* 0x000000000f087984 */ /* 0x000e2c0000000c00 */
[----:B0-----:R-:W-:Y:S01]  /*06e0*/  DFMA R8, R8, R22, R24 ;  /* 0x000000160808722b */ /* 0x001fe20000000018 */
[----:B------:R-:W-:Y:S04]  /*06f0*/  LDS.64 R22, [R14+0x100] ;  /* 0x000100000e167984 */ /* 0x000fe80000000a00 */
[----:B------:R-:W-:Y:S03]  /*0700*/  LDS.64 R24, [R14+0x180] ;  /* 0x000180000e187984 */ /* 0x000fe60000000a00 */
[----:B------:R-:W-:-:S02]  /*0710*/  DFMA R26, R26, R10, R8 ;  /* 0x0000000a1a1a722b */ /* 0x000fc40000000008 */
[----:B------:R-:W0:Y:S06]  /*0720*/  LDS.128 R8, [R15+0x10] ;  /* 0x000010000f087984 */ /* 0x000e2c0000000c00 */
[----:B0-----:R-:W-:Y:S01]  /*0730*/  DFMA R8, R8, R22, R26 ;  /* 0x000000160808722b */ /* 0x001fe2000000001a */
[----:B------:R-:W-:Y:S04]  /*0740*/  LDS.64 R22, [R14+0x200] ;  /* 0x000200000e167984 */ /* 0x000fe80000000a00 */
[----:B------:R-:W-:Y:S03]  /*0750*/  LDS.64 R26, [R14+0x280] ;  /* 0x000280000e1a7984 */ /* 0x000fe60000000a00 */
[----:B------:R-:W-:-:S02]  /*0760*/  DFMA R24, R24, R10, R8 ;  /* 0x0000000a1818722b */ /* 0x000fc40000000008 */
[----:B------:R-:W0:Y:S06]  /*0770*/  LDS.128 R8, [R15+0x20] ;  /* 0x000020000f087984 */ /* 0x000e2c0000000c00 */
[----:B0-----:R-:W-:Y:S01]  /*0780*/  DFMA R8, R8, R22, R24 ;  /* 0x000000160808722b */ /* 0x001fe20000000018 */
[----:B------:R-:W-:Y:S04]  /*0790*/  LDS.64 R22, [R14+0x300] ;  /* 0x000300000e167984 */ /* 0x000fe80000000a00 */
[----:B------:R0:W-:Y:S03]  /*07a0*/  LDS.64 R24, [R14+0x380] ;  /* 0x000380000e187984 */ /* 0x0001e60000000a00 */
[----:B------:R-:W-:-:S02]  /*07b0*/  DFMA R26, R26, R10, R8 ;  /* 0x0000000a1a1a722b */ /* 0x000fc40000000008 */
[----:B------:R1:W2:Y:S01]  /*07c0*/  LDS.128 R8, [R15+0x30] ;  /* 0x000030000f087984 */ /* 0x0002a20000000c00 */
[----:B0-----:R-:W-:Y:S02]  /*07d0*/  VIADD R14, R14, 0x800 ;  /* 0x000008000e0e7836 */ /* 0x001fe40000000000 */
[----:B-1----:R-:W-:-:S03]  /*07e0*/  VIADD R15, R15, 0x80 ;  /* 0x000000800f0f7836 */ /* 0x002fc60000000000 */
[----:B--2---:R-:W-:-:S08]  /*07f0*/  DFMA R8, R8, R22, R26 ;  /* 0x000000160808722b */ /* 0x004fd0000000001a */
[----:B------:R-:W-:Y:S01]  /*0800*/  DFMA R24, R24, R10, R8 ;  /* 0x0000000a1818722b */ /* 0x000fe20000000008 */
[----:B------:R-:W-:Y:S10]  /*0810*/  @P0 BRA `(.L_x_10) ;  /* 0xfffffffc004c0947 */ /* 0x000ff4000383ffff */
[----:B------:R-:W-:-:S07]  /*0820*/  IMAD.MOV.U32 R21, RZ, RZ, R12 ;  /* 0x000000ffff157224 */ /* 0x000fce00078e000c */
.L_x_9:
[----:B------:R-:W-:-:S13]  /*0830*/  ISETP.NE.AND P0, PT, R16, RZ, PT ;  /* 0x000000ff1000720c */ /* 0x000fda0003f05270 */
[----:B------:R-:W-:Y:S05]  /*0840*/  @!P0 BRA `(.L_x_11) ;  /* 0x0000000000ec8947 */ /* 0x000fea0003800000 */
[----:B------:R-:W-:Y:S01]  /*0850*/  VIADD R8, R16, 0xffffffff ;  /* 0xffffffff10087836 */ /* 0x000fe20000000000 */
[----:B------:R-:W-:-:S04]  /*0860*/  ISETP.NE.AND P1, PT, R7, RZ, PT ;  /* 0x000000ff0700720c */ /* 0x000fc80003f25270 */
[----:B------:R-:W-:-:S13]  /*0870*/  ISETP.GE.U32.AND P0, PT, R8, 0x7, PT ;  /* 0x000000070800780c */ /* 0x000fda0003f06070 */
[----:B------:R-:W-:Y:S05]  /*0880*/  @!P0 BRA `(.L_x_12) ;  /* 0x00000000005c8947 */ /* 0x000fea0003800000 */
[C---:B------:R-:W-:Y:S01]  /*0890*/  LEA R22, R21.reuse, R17, 0x7 ;  /* 0x0000001115167211 */ /* 0x040fe200078e38ff */
[C---:B0-----:R-:W-:Y:S02]  /*08a0*/  IMAD R23, R21.reuse, 0x8, R18 ;  /* 0x0000000815177824 */ /* 0x041fe400078e0212 */
[----:B------:R-:W-:Y:S02]  /*08b0*/  VIADD R21, R21, 0x8 ;  /* 0x0000000815157836 */ /* 0x000fe40000000000 */
[----:B------:R-:W-:Y:S04]  /*08c0*/  LDS.64 R14, [R22] ;  /* 0x00000000160e7984 */ /* 0x000fe80000000a00 */
[----:B------:R-:W0:Y:S04]  /*08d0*/  LDS.128 R8, [R23] ;  /* 0x0000000017087984 */ /* 0x000e280000000c00 */
[----:B------:R-:W1:Y:S04]  /*08e0*/  LDS.64 R12, [R22+0x80] ;  /* 0x00008000160c7984 */ /* 0x000e680000000a00 */
[----:B------:R-:W-:Y:S01]  /*08f0*/  LDS.64 R26, [R22+0x200] ;  /* 0x00020000161a7984 */ /* 0x000fe20000000a00 */
[----:B0-----:R-:W-:-:S03]  /*0900*/  DFMA R24, R8, R14, R24 ;  /* 0x0000000e0818722b */ /* 0x001fc60000000018 */
[----:B------:R-:W-:Y:S05]  /*0910*/  LDS.64 R14, [R22+0x100] ;  /* 0x00010000160e7984 */ /* 0x000fea0000000a00 */
[----:B-1----:R-:W-:Y:S01]  /*0920*/  DFMA R24, R12, R10, R24 ;  /* 0x0000000a0c18722b */ /* 0x002fe20000000018 */
[----:B------:R-:W0:Y:S04]  /*0930*/  LDS.128 R8, [R23+0x10] ;  /* 0x0000100017087984 */ /* 0x000e280000000c00 */
[----:B------:R-:W1:Y:S03]  /*0940*/  LDS.64 R12, [R22+0x180] ;  /* 0x00018000160c7984 */ /* 0x000e660000000a00 */
[----:B0-----:R-:W-:-:S02]  /*0950*/  DFMA R8, R8, R14, R24 ;  /* 0x0000000e0808722b */ /* 0x001fc40000000018 */
[----:B------:R-:W-:Y:S06]  /*0960*/  LDS.64 R24, [R22+0x280] ;  /* 0x0002800016187984 */ /* 0x000fec0000000a00 */
[----:B-1----:R-:W-:Y:S02]  /*0970*/  DFMA R12, R12, R10, R8 ;  /* 0x0000000a0c0c722b */ /* 0x002fe40000000008 */
[----:B------:R-:W0:Y:S06]  /*0980*/  LDS.128 R8, [R23+0x20] ;  /* 0x0000200017087984 */ /* 0x000e2c0000000c00 */
[----:B0-----:R-:W-:Y:S01]  /*0990*/  DFMA R26, R8, R26, R12 ;  /* 0x0000001a081a722b */ /* 0x001fe2000000000c */
[----:B------:R-:W-:Y:S04]  /*09a0*/  LDS.64 R8, [R22+0x300] ;  /* 0x0003000016087984 */ /* 0x000fe80000000a00 */
[----:B------:R-:W0:Y:S03]  /*09b0*/  LDS.128 R12, [R23+0x30] ;  /* 0x00003000170c7984 */ /* 0x000e260000000c00 */
[----:B------:R-:W-:Y:S01]  /*09c0*/  DFMA R10, R24, R10, R26 ;  /* 0x0000000a180a722b */ /* 0x000fe2000000001a */
[----:B------:R-:W1:Y:S07]  /*09d0*/  LDS.64 R24, [R22+0x380] ;  /* 0x0003800016187984 */ /* 0x000e6e0000000a00 */
[----:B0-----:R-:W-:-:S08]  /*09e0*/  DFMA R8, R12, R8, R10 ;  /* 0x000000080c08722b */ /* 0x001fd0000000000a */
[----:B-1----:R-:W-:-:S11]  /*09f0*/  DFMA R24, R24, R14, R8 ;  /* 0x0000000e1818722b */ /* 0x002fd60000000008 */
.L_x_12:
[----:B------:R-:W-:Y:S05]  /*0a00*/  @!P1 BRA `(.L_x_11) ;  /* 0x00000000007c9947 */ /* 0x000fea0003800000 */
[----:B------:R-:W-:Y:S01]  /*0a10*/  VIADD R8, R7, 0xffffffff ;  /* 0xffffffff07087836 */ /* 0x000fe20000000000 */
[----:B------:R-:W-:-:S04]  /*0a20*/  ISETP.NE.AND P1, PT, R6, RZ, PT ;  /* 0x000000ff0600720c */ /* 0x000fc80003f25270 */
[----:B------:R-:W-:-:S13]  /*0a30*/  ISETP.GE.U32.AND P0, PT, R8, 0x3, PT ;  /* 0x000000030800780c */ /* 0x000fda0003f06070 */
[----:B------:R-:W-:Y:S05]  /*0a40*/  @!P0 BRA `(.L_x_13) ;  /* 0x0000000000348947 */ /* 0x000fea0003800000 */
[C---:B------:R-:W-:Y:S01]  /*0a50*/  IMAD R26, R21.reuse, 0x80, R17 ;  /* 0x00000080151a7824 */ /* 0x040fe200078e0211 */
[C---:B0-----:R-:W-:Y:S01]  /*0a60*/  LEA R27, R21.reuse, R18, 0x3 ;  /* 0x00000012151b7211 */ /* 0x041fe200078e18ff */
[----:B------:R-:W-:-:S03]  /*0a70*/  VIADD R21, R21, 0x4 ;  /* 0x0000000415157836 */ /* 0x000fc60000000000 */
[----:B------:R-:W-:Y:S04]  /*0a80*/  LDS.64 R12, [R26] ;  /* 0x000000001a0c7984 */ /* 0x000fe80000000a00 */
[----:B------:R-:W0:Y:S04]  /*0a90*/  LDS.128 R8, [R27] ;  /* 0x000000001b087984 */ /* 0x000e280000000c00 */
[----:B------:R-:W1:Y:S01]  /*0aa0*/  LDS.64 R22, [R26+0x80] ;  /* 0x000080001a167984 */ /* 0x000e620000000a00 */
[----:B0-----:R-:W-:-:S03]  /*0ab0*/  DFMA R24, R8, R12, R24 ;  /* 0x0000000c0818722b */ /* 0x001fc60000000018 */
[----:B------:R-:W-:Y:S04]  /*0ac0*/  LDS.64 R8, [R26+0x100] ;  /* 0x000100001a087984 */ /* 0x000fe80000000a00 */
[----:B------:R-:W0:Y:S01]  /*0ad0*/  LDS.128 R12, [R27+0x10] ;  /* 0x000010001b0c7984 */ /* 0x000e220000000c00 */
[----:B-1----:R-:W-:-:S03]  /*0ae0*/  DFMA R10, R22, R10, R24 ;  /* 0x0000000a160a722b */ /* 0x002fc60000000018 */
[----:B------:R-:W1:Y:S05]  /*0af0*/  LDS.64 R24, [R26+0x180] ;  /* 0x000180001a187984 */ /* 0x000e6a0000000a00 */
[----:B0-----:R-:W-:-:S08]  /*0b00*/  DFMA R8, R12, R8, R10 ;  /* 0x000000080c08722b */ /* 0x001fd0000000000a */
[----:B-1----:R-:W-:-:S11]  /*0b10*/  DFMA R24, R24, R14, R8 ;  /* 0x0000000e1818722b */ /* 0x002fd60000000008 */
.L_x_13:
[----:B------:R-:W-:Y:S05]  /*0b20*/  @!P1 BRA `(.L_x_11) ;  /* 0x0000000000349947 */ /* 0x000fea0003800000 */
[C---:B------:R-:W-:Y:S01]  /*0b30*/  IMAD R22, R21.reuse, 0x80, R17 ;  /* 0x0000008015167824 */ /* 0x040fe200078e0211 */
[----:B------:R-:W-:Y:S01]  /*0b40*/  ISETP.NE.AND P0, PT, R6, 0x1, PT ;  /* 0x000000010600780c */ /* 0x000fe20003f05270 */
[----:B------:R-:W-:-:S03]  /*0b50*/  IMAD R21, R21, 0x8, R18 ;  /* 0x0000000815157824 */ /* 0x000fc600078e0212 */
[----:B------:R-:W-:Y:S04]  /*0b60*/  LDS.64 R12, [R22] ;  /* 0x00000000160c7984 */ /* 0x000fe80000000a00 */
[----:B0-----:R-:W0:Y:S02]  /*0b70*/  LDS.128 R8, [R21] ;  /* 0x0000000015087984 */ /* 0x001e240000000c00 */
[----:B0-----:R-:W-:-:S03]  /*0b80*/  DFMA R24, R8, R12, R24 ;  /* 0x0000000c0818722b */ /* 0x001fc60000000018 */
[----:B------:R-:W-:Y:S08]  /*0b90*/  @!P0 BRA `(.L_x_11) ;  /* 0x0000000000188947 */ /* 0x000ff00003800000 */
[----:B------:R-:W-:Y:S01]  /*0ba0*/  ISETP.NE.AND P0, PT, R6, 0x2, PT ;  /* 0x000000020600780c */ /* 0x000fe20003f05270 */
[----:B------:R-:W0:-:S12]  /*0bb0*/  LDS.64 R14, [R22+0x80] ;  /* 0x00008000160e7984 */ /* 0x000e180000000a00 */
[----:B------:R-:W-:Y:S04]  /*0bc0*/  @P0 LDS.64 R12, [R21+0x10] ;  /* 0x00001000150c0984 */ /* 0x000fe80000000a00 */
[----:B------:R-:W1:Y:S01]  /*0bd0*/  @P0 LDS.64 R8, [R22+0x100] ;  /* 0x0001000016080984 */ /* 0x000e620000000a00 */
[----:B0-----:R-:W-:-:S08]  /*0be0*/  DFMA R24, R14, R10, R24 ;  /* 0x0000000a0e18722b */ /* 0x001fd00000000018 */
[----:B-1----:R-:W-:-:S11]  /*0bf0*/  @P0 DFMA R24, R12, R8, R24 ;  /* 0x000000080c18022b */ /* 0x002fd60000000018 */
.L_x_11:
[----:B------:R-:W-:Y:S01]  /*0c00*/  UIADD3 UR4, UPT, UPT, UR4, 0x1, URZ ;  /* 0x0000000104047890 */ /* 0x000fe2000fffe0ff */
[----:B------:R-:W-:Y:S05]  /*0c10*/  BAR.SYNC.DEFER_BLOCKING 0x0 ;  /* 0x0000000000007b1d */ /* 0x000fea0000010000 */
[----:B------:R-:W-:-:S13]  /*0c20*/  ISETP.NE.AND P0, PT, R4, UR4, PT ;  /* 0x0000000404007c0c */ /* 0x000fda000bf05270 */
[----:B------:R-:W-:Y:S05]  /*0c30*/  @P0 BRA `(.L_x_14) ;  /* 0xfffffff400ac0947 */ /* 0x000fea000383ffff */
.L_x_8:
        /* <DEDUP_REMOVED lines=8> */
.L_x_15:
        /* <DEDUP_REMOVED lines=12> */
.L_x_17:


//--------------------- .nv.shared._Z26matrixMultiplySharedPaddedPdS_S_i --------------------------
	.section	.nv.shared._Z26matrixMultiplySharedPaddedPdS_S_i,"aw",@nobits
	.sectionflags	@""
	.align	8
.nv.shared._Z26matrixMultiplySharedPaddedPdS_S_i:
	.zero		5376


//--------------------- .nv.shared.reserved.0     --------------------------
	.section	.nv.shared.reserved.0,"aw",@nobits
	.weak		__nv_reservedSMEM_offset_0_alias
	.size		__nv_reservedSMEM_offset_0_alias, 0, 64
	.other		__nv_reservedSMEM_offset_0_alias,@"STO_CUDA_RESERVED_SHARED STV_DEFAULT"
__nv_reservedSMEM_offset_0_alias:
	.zero		0
	.zero		64


//--------------------- .nv.shared._Z29matrixMultiplySharedNoPaddingPdS_S_i --------------------------
	.section	.nv.shared._Z29matrixMultiplySharedNoPaddingPdS_S_i,"aw",@nobits
	.sectionflags	@""
	.align	8
.nv.shared._Z29matrixMultiplySharedNoPaddingPdS_S_i:
	.zero		5120


//--------------------- .nv.constant0._Z26matrixMultiplySharedPaddedPdS_S_i --------------------------
	.section	.nv.constant0._Z26matrixMultiplySharedPaddedPdS_S_i,"a",@progbits
	.sectionflags	@""
	.align	4
.nv.constant0._Z26matrixMultiplySharedPaddedPdS_S_i:
	.zero		924


//--------------------- .nv.constant0._Z29matrixMultiplySharedNoPaddingPdS_S_i --------------------------
	.section	.nv.constant0._Z29matrixMultiplySharedNoPaddingPdS_S_i,"a",@progbits
	.sectionflags	@""
	.align	4
.nv.constant0._Z29matrixMultiplySharedNoPaddingPdS_S_i:
	.zero		924


//--------------------- SYMBOLS --------------------------

	.type		.nv.reservedSmem.offset0,@object
	.size		.nv.reservedSmem.offset0,0x4
	.type		.nv.reservedSmem.cap,@object
	.size		.nv.reservedSmem.cap,0x4
